	.target	sm_100a

	.elftype	@"ET_EXEC"


//--------------------- .note.nv.tkinfo           --------------------------
	.section	.note.nv.tkinfo,"",@"SHT_NOTE"
	.sectionflags	@"SHF_NOTE_NV_TKINFO"
	.tkinfo
        /*0018*/ 	.word	0x00000081
        /*0030*/ 	.string	""
        /*0030*/ 	.string	"ptxas-blackwell"
        /*0030*/ 	.string	"Cuda compilation tools, release 12.9, V12.9.86"
        /*0030*/ 	.string	"Build cuda_12.9.r12.9/compiler.36037853_0"
        /*0030*/ 	.string	"-v  -suppress-debug-info  -lineinfo  -arch sm_100a "



//--------------------- .note.nv.cuver            --------------------------
	.section	.note.nv.cuver,"",@"SHT_NOTE"
	.sectionflags	@"SHF_NOTE_NV_CUVER"
        /*0018*/ 	.short	0x0001
        /*001a*/ 	.short	0x0064
        /*001c*/ 	.short	0x0001
        /*001e*/ 	.short	0x0000
        /*0020*/ 	.short	0x0001
        /*0022*/ 	.short	0x0000


//--------------------- .nv.info                  --------------------------
	.section	.nv.info,"",@"SHT_CUDA_INFO"
	.align	4


	//----- nvinfo : EIATTR_REGCOUNT
	.align		4
        /*0000*/ 	.byte	0x04, 0x2f
        /*0002*/ 	.short	(.L_4 - .L_3)
	.align		4
.L_3:
        /*0004*/ 	.word	index@(gluon_tcgen05)
        /*0008*/ 	.word	0x00000027


	//----- nvinfo : EIATTR_FRAME_SIZE
	.align		4
.L_4:
        /*000c*/ 	.byte	0x04, 0x11
        /*000e*/ 	.short	(.L_6 - .L_5)
	.align		4
.L_5:
        /*0010*/ 	.word	index@($__internal_2_$__cuda_sm10x_tcgen05_guardrail_trap_unallocated_columns_being_dealloced)
        /*0014*/ 	.word	0x00000000


	//----- nvinfo : EIATTR_FRAME_SIZE
	.align		4
.L_6:
        /*0018*/ 	.byte	0x04, 0x11
        /*001a*/ 	.short	(.L_8 - .L_7)
	.align		4
.L_7:
        /*001c*/ 	.word	index@($__internal_1_$__cuda_sm10x_tcgen05_guardrail_trap_phase_invalid_during_alloc)
        /*0020*/ 	.word	0x00000000


	//----- nvinfo : EIATTR_FRAME_SIZE
	.align		4
.L_8:
        /*0024*/ 	.byte	0x04, 0x11
        /*0026*/ 	.short	(.L_10 - .L_9)
	.align		4
.L_9:
        /*0028*/ 	.word	index@($__internal_0_$__cuda_sm10x_tcgen05_guardrail_trap_col_being_dealloced_not_returned_by_alloc)
        /*002c*/ 	.word	0x00000000


	//----- nvinfo : EIATTR_FRAME_SIZE
	.align		4
.L_10:
        /*0030*/ 	.byte	0x04, 0x11
        /*0032*/ 	.short	(.L_12 - .L_11)
	.align		4
.L_11:
        /*0034*/ 	.word	index@(gluon_tcgen05)
        /*0038*/ 	.word	0x00000000


	//----- nvinfo : EIATTR_MIN_STACK_SIZE
	.align		4
.L_12:
        /*003c*/ 	.byte	0x04, 0x12
        /*003e*/ 	.short	(.L_14 - .L_13)
	.align		4
.L_13:
        /*0040*/ 	.word	index@(gluon_tcgen05)
        /*0044*/ 	.word	0x00000000
.L_14:


//--------------------- .nv.info.gluon_tcgen05    --------------------------
	.section	.nv.info.gluon_tcgen05,"",@"SHT_CUDA_INFO"
	.sectionflags	@""
	.align	4


	//----- nvinfo : EIATTR_CUDA_API_VERSION
	.align		4
        /*0000*/ 	.byte	0x04, 0x37
        /*0002*/ 	.short	(.L_16 - .L_15)
.L_15:
        /*0004*/ 	.word	0x00000081


	//----- nvinfo : EIATTR_KPARAM_INFO
	.align		4
.L_16:
        /*0008*/ 	.byte	0x04, 0x17
        /*000a*/ 	.short	(.L_18 - .L_17)
.L_17:
        /*000c*/ 	.word	0x00000000
        /*0010*/ 	.short	0x000a
        /*0012*/ 	.short	0x0048
        /*0014*/ 	.byte	0x00, 0xf4, 0x21, 0x00


	//----- nvinfo : EIATTR_KPARAM_INFO
	.align		4
.L_18:
        /*0018*/ 	.byte	0x04, 0x17
        /*001a*/ 	.short	(.L_20 - .L_19)
.L_19:
        /*001c*/ 	.word	0x00000000
        /*0020*/ 	.short	0x0009
        /*0022*/ 	.short	0x0040
        /*0024*/ 	.byte	0x00, 0xf4, 0x21, 0x00


	//----- nvinfo : EIATTR_KPARAM_INFO
	.align		4
.L_20:
        /*0028*/ 	.byte	0x04, 0x17
        /*002a*/ 	.short	(.L_22 - .L_21)
.L_21:
        /*002c*/ 	.word	0x00000000
        /*0030*/ 	.short	0x0008
        /*0032*/ 	.short	0x0038
        /*0034*/ 	.byte	0x00, 0xf0, 0x21, 0x00


	//----- nvinfo : EIATTR_KPARAM_INFO
	.align		4
.L_22:
        /*0038*/ 	.byte	0x04, 0x17
        /*003a*/ 	.short	(.L_24 - .L_23)
.L_23:
        /*003c*/ 	.word	0x00000000
        /*0040*/ 	.short	0x0007
        /*0042*/ 	.short	0x0030
        /*0044*/ 	.byte	0x00, 0xf0, 0x21, 0x00


	//----- nvinfo : EIATTR_KPARAM_INFO
	.align		4
.L_24:
        /*0048*/ 	.byte	0x04, 0x17
        /*004a*/ 	.short	(.L_26 - .L_25)
.L_25:
        /*004c*/ 	.word	0x00000000
        /*0050*/ 	.short	0x0006
        /*0052*/ 	.short	0x0028
        /*0054*/ 	.byte	0x00, 0xf0, 0x21, 0x00


	//----- nvinfo : EIATTR_KPARAM_INFO
	.align		4
.L_26:
        /*0058*/ 	.byte	0x04, 0x17
        /*005a*/ 	.short	(.L_28 - .L_27)
.L_27:
        /*005c*/ 	.word	0x00000000
        /*0060*/ 	.short	0x0005
        /*0062*/ 	.short	0x0020
        /*0064*/ 	.byte	0x00, 0xf0, 0x11, 0x00


	//----- nvinfo : EIATTR_KPARAM_INFO
	.align		4
.L_28:
        /*0068*/ 	.byte	0x04, 0x17
        /*006a*/ 	.short	(.L_30 - .L_29)
.L_29:
        /*006c*/ 	.word	0x00000000
        /*0070*/ 	.short	0x0004
        /*0072*/ 	.short	0x001c
        /*0074*/ 	.byte	0x00, 0xf0, 0x11, 0x00


	//----- nvinfo : EIATTR_KPARAM_INFO
	.align		4
.L_30:
        /*0078*/ 	.byte	0x04, 0x17
        /*007a*/ 	.short	(.L_32 - .L_31)
.L_31:
        /*007c*/ 	.word	0x00000000
        /*0080*/ 	.short	0x0003
        /*0082*/ 	.short	0x0018
        /*0084*/ 	.byte	0x00, 0xf0, 0x11, 0x00


	//----- nvinfo : EIATTR_KPARAM_INFO
	.align		4
.L_32:
        /*0088*/ 	.byte	0x04, 0x17
        /*008a*/ 	.short	(.L_34 - .L_33)
.L_33:
        /*008c*/ 	.word	0x00000000
        /*0090*/ 	.short	0x0002
        /*0092*/ 	.short	0x0010
        /*0094*/ 	.byte	0x00, 0xf4, 0x21, 0x00


	//----- nvinfo : EIATTR_KPARAM_INFO
	.align		4
.L_34:
        /*0098*/ 	.byte	0x04, 0x17
        /*009a*/ 	.short	(.L_36 - .L_35)
.L_35:
        /*009c*/ 	.word	0x00000000
        /*00a0*/ 	.short	0x0001
        /*00a2*/ 	.short	0x0008
        /*00a4*/ 	.byte	0x00, 0xf4, 0x21, 0x00


	//----- nvinfo : EIATTR_KPARAM_INFO
	.align		4
.L_36:
        /*00a8*/ 	.byte	0x04, 0x17
        /*00aa*/ 	.short	(.L_38 - .L_37)
.L_37:
        /*00ac*/ 	.word	0x00000000
        /*00b0*/ 	.short	0x0000
        /*00b2*/ 	.short	0x0000
        /*00b4*/ 	.byte	0x00, 0xf4, 0x21, 0x00


	//----- nvinfo : EIATTR_AT_ENTRY_FRAGMENTS
	.align		4
.L_38:
        /*00b8*/ 	.byte	0x04, 0x4f
        /*00ba*/ 	.short	(.L_40 - .L_39)


	//   ....[0]....
.L_39:
        /*00bc*/ 	.word	0x00000004


	//----- nvinfo : EIATTR_RESERVED_SMEM_USED
	.align		4
.L_40:
        /*00c0*/ 	.byte	0x01, 0x41
	.zero		2


	//----- nvinfo : EIATTR_SPARSE_MMA_MASK
	.align		4
        /*00c4*/ 	.byte	0x03, 0x50
        /*00c6*/ 	.short	0x0000


	//----- nvinfo : EIATTR_TCGEN05_1CTA_USED
	.align		4
        /*00c8*/ 	.byte	0x01, 0x51
	.zero		2


	//----- nvinfo : EIATTR_MAXREG_COUNT
	.align		4
        /*00cc*/ 	.byte	0x03, 0x1b
        /*00ce*/ 	.short	0x00ff


	//----- nvinfo : EIATTR_NUM_BARRIERS
	.align		4
        /*00d0*/ 	.byte	0x02, 0x4c
        /*00d2*/ 	.byte	0x01
	.zero		1


	//----- nvinfo : EIATTR_INT_WARP_WIDE_INSTR_OFFSETS
	.align		4
        /*00d4*/ 	.byte	0x04, 0x31
        /*00d6*/ 	.short	(.L_42 - .L_41)


	//   ....[0]....
.L_41:
        /*00d8*/ 	.word	0x00001720


	//   ....[1]....
        /*00dc*/ 	.word	0x00001740


	//   ....[2]....
        /*00e0*/ 	.word	0x000017c0


	//   ....[3]....
        /*00e4*/ 	.word	0x00001a90


	//   ....[4]....
        /*00e8*/ 	.word	0x00001aa0


	//   ....[5]....
        /*00ec*/ 	.word	0x00001ab0


	//   ....[6]....
        /*00f0*/ 	.word	0x00001ac0


	//   ....[7]....
        /*00f4*/ 	.word	0x00001de0


	//   ....[8]....
        /*00f8*/ 	.word	0x00001df0


	//   ....[9]....
        /*00fc*/ 	.word	0x00001f70


	//   ....[10]....
        /*0100*/ 	.word	0x00001fc0


	//   ....[11]....
        /*0104*/ 	.word	0x00001fd0


	//   ....[12]....
        /*0108*/ 	.word	0x00002000


	//   ....[13]....
        /*010c*/ 	.word	0x000022f0


	//   ....[14]....
        /*0110*/ 	.word	0x00002300


	//   ....[15]....
        /*0114*/ 	.word	0x00002630


	//   ....[16]....
        /*0118*/ 	.word	0x00002640


	//   ....[17]....
        /*011c*/ 	.word	0x000029b0


	//   ....[18]....
        /*0120*/ 	.word	0x00002a00


	//----- nvinfo : EIATTR_COOP_GROUP_MASK_REGIDS
	.align		4
.L_42:
        /*0124*/ 	.byte	0x04, 0x29
        /*0126*/ 	.short	(.L_44 - .L_43)


	//   ....[0]....
.L_43:
        /*0128*/ 	.word	0xffffffff


	//   ....[1]....
        /*012c*/ 	.word	0xffffffff


	//   ....[2]....
        /*0130*/ 	.word	0xffffffff


	//   ....[3]....
        /*0134*/ 	.word	0xffffffff


	//   ....[4]....
        /*0138*/ 	.word	0xffffffff


	//   ....[5]....
        /*013c*/ 	.word	0xffffffff


	//   ....[6]....
        /*0140*/ 	.word	0xffffffff


	//   ....[7]....
        /*0144*/ 	.word	0xffffffff


	//   ....[8]....
        /*0148*/ 	.word	0xffffffff


	//   ....[9]....
        /*014c*/ 	.word	0xffffffff


	//----- nvinfo : EIATTR_COOP_GROUP_INSTR_OFFSETS
	.align		4
.L_44:
        /*0150*/ 	.byte	0x04, 0x28
        /*0152*/ 	.short	(.L_46 - .L_45)


	//   ....[0]....
.L_45:
        /*0154*/ 	.word	0x00000050


	//   ....[1]....
        /*0158*/ 	.word	0x00000310


	//   ....[2]....
        /*015c*/ 	.word	0x00000500


	//   ....[3]....
        /*0160*/ 	.word	0x000009c0


	//   ....[4]....
        /*0164*/ 	.word	0x00000b00


	//   ....[5]....
        /*0168*/ 	.word	0x00000fb0


	//   ....[6]....
        /*016c*/ 	.word	0x000010f0


	//   ....[7]....
        /*0170*/ 	.word	0x000015e0


	//   ....[8]....
        /*0174*/ 	.word	0x00002840


	//   ....[9]....
        /*0178*/ 	.word	0x00002ab0


	//----- nvinfo : EIATTR_VRC_CTA_INIT_COUNT
	.align		4
.L_46:
        /*017c*/ 	.byte	0x02, 0x4a
        /*017e*/ 	.byte	0x80
	.zero		1


	//----- nvinfo : EIATTR_MBARRIER_INSTR_OFFSETS
	.align		4
        /*0180*/ 	.byte	0x04, 0x39
        /*0182*/ 	.short	(.L_48 - .L_47)


	//   ....[0]....
.L_47:
        /*0184*/ 	.word	0x000017e0
        /*0188*/ 	.word	0x000000ff
        /*018c*/ 	.word	0x00012000
        /*0190*/ 	.short	0x0100
        /*0192*/ 	.byte	0x08
	.zero		1


	//   ....[1]....
        /*0194*/ 	.word	0x000017f0
        /*0198*/ 	.word	0x000000ff
        /*019c*/ 	.word	0x00012020
        /*01a0*/ 	.short	0x0100
        /*01a2*/ 	.byte	0x08
	.zero		1


	//   ....[2]....
        /*01a4*/ 	.word	0x000018a0
        /*01a8*/ 	.word	0x000000ff
        /*01ac*/ 	.word	0x00012008
        /*01b0*/ 	.short	0x0100
        /*01b2*/ 	.byte	0x08
	.zero		1


	//   ....[3]....
        /*01b4*/ 	.word	0x000018b0
        /*01b8*/ 	.word	0x000000ff
        /*01bc*/ 	.word	0x00012028
        /*01c0*/ 	.short	0x0100
        /*01c2*/ 	.byte	0x08
	.zero		1


	//   ....[4]....
        /*01c4*/ 	.word	0x000019c0
        /*01c8*/ 	.word	0x000000ff
        /*01cc*/ 	.word	0x00012010
        /*01d0*/ 	.short	0x0100
        /*01d2*/ 	.byte	0x08
	.zero		1


	//   ....[5]....
        /*01d4*/ 	.word	0x000019d0
        /*01d8*/ 	.word	0x000000ff
        /*01dc*/ 	.word	0x00012030
        /*01e0*/ 	.short	0x0100
        /*01e2*/ 	.byte	0x08
	.zero		1


	//   ....[6]....
        /*01e4*/ 	.word	0x00001ba0
        /*01e8*/ 	.word	0x000000ff
        /*01ec*/ 	.word	0x00012000
        /*01f0*/ 	.short	0x010a
        /*01f2*/ 	.byte	0x08
	.zero		1


	//   ....[7]....
        /*01f4*/ 	.word	0x00001e40
        /*01f8*/ 	.word	0x000000ff
        /*01fc*/ 	.word	0x00012020
        /*0200*/ 	.short	0x010a
        /*0202*/ 	.byte	0x08
	.zero		1


	//   ....[8]....
        /*0204*/ 	.word	0x00002070
        /*0208*/ 	.word	0x000000ff
        /*020c*/ 	.word	0x00012000
        /*0210*/ 	.short	0x010a
        /*0212*/ 	.byte	0x1c
	.zero		1


	//   ....[9]....
        /*0214*/ 	.word	0x00002340
        /*0218*/ 	.word	0x000000ff
        /*021c*/ 	.word	0x00012020
        /*0220*/ 	.short	0x010a
        /*0222*/ 	.byte	0x1c
	.zero		1


	//   ....[10]....
        /*0224*/ 	.word	0x00002410
        /*0228*/ 	.word	0x000000ff
        /*022c*/ 	.word	0x00012000
        /*0230*/ 	.short	0x0108
        /*0232*/ 	.byte	0x08
	.zero		1


	//   ....[11]....
        /*0234*/ 	.word	0x00002420
        /*0238*/ 	.word	0x000000ff
        /*023c*/ 	.word	0x00012020
        /*0240*/ 	.short	0x0108
        /*0242*/ 	.byte	0x08
	.zero		1


	//   ....[12]....
        /*0244*/ 	.word	0x00002470
        /*0248*/ 	.word	0x000000ff
        /*024c*/ 	.word	0x00012008
        /*0250*/ 	.short	0x0108
        /*0252*/ 	.byte	0x08
	.zero		1


	//   ....[13]....
        /*0254*/ 	.word	0x00002480
        /*0258*/ 	.word	0x000000ff
        /*025c*/ 	.word	0x00012028
        /*0260*/ 	.short	0x0108
        /*0262*/ 	.byte	0x08
	.zero		1


	//   ....[14]....
        /*0264*/ 	.word	0x000024d0
        /*0268*/ 	.word	0x000000ff
        /*026c*/ 	.word	0x00012010
        /*0270*/ 	.short	0x0108
        /*0272*/ 	.byte	0x08
	.zero		1


	//   ....[15]....
        /*0274*/ 	.word	0x000024e0
        /*0278*/ 	.word	0x000000ff
        /*027c*/ 	.word	0x00012030
        /*0280*/ 	.short	0x0108
        /*0282*/ 	.byte	0x08
	.zero		1


	//   ....[16]....
        /*0284*/ 	.word	0x00002ad0
        /*0288*/ 	.word	0x000000ff
        /*028c*/ 	.word	0x00012000
        /*0290*/ 	.short	0x010a
        /*0292*/ 	.byte	0x08
	.zero		1


	//   ....[17]....
        /*0294*/ 	.word	0x00002b00
        /*0298*/ 	.word	0x000000ff
        /*029c*/ 	.word	0x00012020
        /*02a0*/ 	.short	0x010a
        /*02a2*/ 	.byte	0x08
	.zero		1


	//   ....[18]....
        /*02a4*/ 	.word	0x00002b30
        /*02a8*/ 	.word	0x000000ff
        /*02ac*/ 	.word	0x00012000
        /*02b0*/ 	.short	0x010a
        /*02b2*/ 	.byte	0x1c
	.zero		1


	//   ....[19]....
        /*02b4*/ 	.word	0x00002b60
        /*02b8*/ 	.word	0x000000ff
        /*02bc*/ 	.word	0x00012020
        /*02c0*/ 	.short	0x010a
        /*02c2*/ 	.byte	0x1c
	.zero		1


	//----- nvinfo : EIATTR_NUM_MBARRIERS
	.align		4
.L_48:
        /*02c4*/ 	.byte	0x03, 0x38
        /*02c6*/ 	.short	0x0006


	//----- nvinfo : EIATTR_EXIT_INSTR_OFFSETS
	.align		4
        /*02c8*/ 	.byte	0x04, 0x1c
        /*02ca*/ 	.short	(.L_50 - .L_49)


	//   ....[0]....
.L_49:
        /*02cc*/ 	.word	0x00002ac0


	//----- nvinfo : EIATTR_REQNTID
	.align		4
.L_50:
        /*02d0*/ 	.byte	0x04, 0x10
        /*02d2*/ 	.short	(.L_52 - .L_51)
.L_51:
        /*02d4*/ 	.word	0x00000100
        /*02d8*/ 	.word	0x00000001
        /*02dc*/ 	.word	0x00000001


	//----- nvinfo : EIATTR_CRS_STACK_SIZE
	.align		4
.L_52:
        /*02e0*/ 	.byte	0x04, 0x1e
        /*02e2*/ 	.short	(.L_54 - .L_53)
.L_53:
        /*02e4*/ 	.word	0x00000000


	//----- nvinfo : EIATTR_CBANK_PARAM_SIZE
	.align		4
.L_54:
        /*02e8*/ 	.byte	0x03, 0x19
        /*02ea*/ 	.short	0x0050


	//----- nvinfo : EIATTR_PARAM_CBANK
	.align		4
        /*02ec*/ 	.byte	0x04, 0x0a
        /*02ee*/ 	.short	(.L_56 - .L_55)
	.align		4
.L_55:
        /*02f0*/ 	.word	index@(.nv.constant0.gluon_tcgen05)
        /*02f4*/ 	.short	0x0380
        /*02f6*/ 	.short	0x0050


	//----- nvinfo : EIATTR_SW_WAR
	.align		4
.L_56:
        /*02f8*/ 	.byte	0x04, 0x36
        /*02fa*/ 	.short	(.L_58 - .L_57)
.L_57:
        /*02fc*/ 	.word	0x00000008
.L_58:


//--------------------- .nv.compat                --------------------------
	.section	.nv.compat,"",@"SHT_CUDA_COMPAT_INFO"
	.align	4
        /*0000*/ 	.byte	0x02, 0x02, 0x02, 0x00, 0x02, 0x05, 0x05, 0x00, 0x02, 0x03, 0x03, 0x00, 0x02, 0x06, 0x01, 0x00


//--------------------- .nv.callgraph             --------------------------
	.section	.nv.callgraph,"",@"SHT_CUDA_CALLGRAPH"
	.align	4
	.sectionentsize	8
	.align		4
        /*0000*/ 	.word	0x00000000
	.align		4
        /*0004*/ 	.word	0xffffffff
	.align		4
        /*0008*/ 	.word	0x00000000
	.align		4
        /*000c*/ 	.word	0xfffffffe
	.align		4
        /*0010*/ 	.word	0x00000000
	.align		4
        /*0014*/ 	.word	0xfffffffd
	.align		4
        /*0018*/ 	.word	0x00000000
	.align		4
        /*001c*/ 	.word	0xfffffffc


//--------------------- .text.gluon_tcgen05       --------------------------
	.section	.text.gluon_tcgen05,"ax",@progbits
	.align	128
        .global         gluon_tcgen05
        .type           gluon_tcgen05,@function
        .size           gluon_tcgen05,(.L_x_81 - gluon_tcgen05)
        .other          gluon_tcgen05,@"STO_CUDA_ENTRY STV_DEFAULT"
gluon_tcgen05:
.text.gluon_tcgen05:
[----:B------:R-:W1:Y:S01]  /*0000*/  LDC R1, c[0x0][0x37c] ;  /* 0x0000df00ff017b82 */ /* 0x000e620000000800 */
[----:B------:R-:W2:Y:S02]  /*0010*/  S2R R0, SR_TID.X ;  /* 0x0000000000007919 */ /* 0x000ea40000002100 */
[----:B--2---:R-:W-:-:S13]  /*0020*/  ISETP.GE.U32.AND P2, PT, R0, 0x20, PT ;  /* 0x000000200000780c */ /* 0x004fda0003f46070 */
[----:B------:R-:W-:Y:S05]  /*0030*/  @P2 BRA `(.L_x_0) ;  /* 0x0000000000b82947 */ /* 0x000fea0003800000 */
[----:B------:R-:W2:Y:S01]  /*0040*/  S2UR UR6, SR_CgaCtaId ;  /* 0x00000000000679c3 */ /* 0x000ea20000008800 */
[----:B------:R-:W-:Y:S01]  /*0050*/  NOP ;  /* 0x0000000000007918 */ /* 0x000fe20000000000 */
[----:B------:R-:W-:Y:S02]  /*0060*/  UMOV UR4, 0x40 ;  /* 0x0000004000047882 */ /* 0x000fe40000000000 */
[----:B--2---:R-:W-:-:S09]  /*0070*/  ULEA UR4, UR6, UR4, 0x18 ;  /* 0x0000000406047291 */ /* 0x004fd2000f8ec0ff */
[----:B------:R-:W2:Y:S01]  /*0080*/  LDS.U8 R2, [UR4] ;  /* 0x00000004ff027984 */ /* 0x000ea20008000000 */
[----:B------:R-:W-:Y:S02]  /*0090*/  UMOV UR4, 0x400 ;  /* 0x0000040000047882 */ /* 0x000fe40000000000 */
[----:B------:R-:W-:Y:S01]  /*00a0*/  ULEA UR4, UR6, UR4, 0x18 ;  /* 0x0000000406047291 */ /* 0x000fe2000f8ec0ff */
[----:B--2---:R-:W-:-:S13]  /*00b0*/  ISETP.NE.AND P0, PT, R2, RZ, PT ;  /* 0x000000ff0200720c */ /* 0x004fda0003f05270 */
[----:B------:R-:W-:Y:S05]  /*00c0*/  @P0 BRA `(.L_x_1) ;  /* 0x00000000007c0947 */ /* 0x000fea0003800000 */
[----:B------:R-:W-:-:S13]  /*00d0*/  ELECT P0, URZ, PT ;  /* 0x0000000000ff782f */ /* 0x000fda0003800000 */
[----:B------:R-:W-:Y:S05]  /*00e0*/  @!P0 BRA `(.L_x_2) ;  /* 0x0000000000848947 */ /* 0x000fea0003800000 */
[----:B------:R-:W-:Y:S01]  /*00f0*/  UMOV UR5, 0x2 ;  /* 0x0000000200057882 */ /* 0x000fe20000000000 */
[----:B------:R-:W-:Y:S02]  /*0100*/  IMAD.MOV.U32 R5, RZ, RZ, 0x1 ;  /* 0x00000001ff057424 */ /* 0x000fe400078e00ff */
[----:B------:R-:W-:Y:S02]  /*0110*/  IMAD.MOV.U32 R3, RZ, RZ, 0x3 ;  /* 0x00000003ff037424 */ /* 0x000fe400078e00ff */
[----:B------:R-:W-:Y:S04]  /*0120*/  DEPBAR.LE SB2, 0x36 ;  /* 0x0000ad800000791a */ /* 0x000fe80000000000 */
[----:B------:R-:W2:Y:S02]  /*0130*/  UTCATOMSWS.FIND_AND_SET.ALIGN UP0, UR5, UR5 ;  /* 0x00000005000575e3 */ /* 0x000ea40008000800 */
[----:B--2---:R-:W-:-:S04]  /*0140*/  PLOP3.LUT P0, PT, PT, PT, UP0, 0x80, 0x8 ;  /* 0x000000000008781c */ /* 0x004fc80003f0f008 */
[----:B------:R-:W-:-:S04]  /*0150*/  SEL R2, RZ, 0xffffffff, !P0 ;  /* 0xffffffffff027807 */ /* 0x000fc80004000000 */
[----:B------:R-:W-:Y:S01]  /*0160*/  ISETP.NE.AND P0, PT, R2, RZ, PT ;  /* 0x000000ff0200720c */ /* 0x000fe20003f05270 */
[----:B------:R-:W-:-:S12]  /*0170*/  IMAD.U32 R2, RZ, RZ, UR5 ;  /* 0x00000005ff027e24 */ /* 0x000fd8000f8e00ff */
[----:B------:R-:W-:Y:S05]  /*0180*/  @P0 BRA `(.L_x_3) ;  /* 0x0000000000240947 */ /* 0x000fea0003800000 */
.L_x_4:
[----:B------:R-:W-:Y:S05]  /*0190*/  NANOSLEEP 0x64 ;  /* 0x000000640000795d */ /* 0x000fea0003800000 */
[----:B------:R-:W-:-:S05]  /*01a0*/  UMOV UR5, 0x2 ;  /* 0x0000000200057882 */ /* 0x000fca0000000000 */
[----:B------:R-:W-:Y:S04]  /*01b0*/  DEPBAR.LE SB2, 0x36 ;  /* 0x0000ad800000791a */ /* 0x000fe80000000000 */
[----:B------:R-:W2:Y:S02]  /*01c0*/  UTCATOMSWS.FIND_AND_SET.ALIGN UP0, UR5, UR5 ;  /* 0x00000005000575e3 */ /* 0x000ea40008000800 */
[----:B--2---:R-:W-:-:S04]  /*01d0*/  PLOP3.LUT P0, PT, PT, PT, UP0, 0x80, 0x8 ;  /* 0x000000000008781c */ /* 0x004fc80003f0f008 */
[----:B------:R-:W-:-:S04]  /*01e0*/  SEL R2, RZ, 0xffffffff, !P0 ;  /* 0xffffffffff027807 */ /* 0x000fc80004000000 */
[----:B------:R-:W-:Y:S01]  /*01f0*/  ISETP.NE.AND P0, PT, R2, RZ, PT ;  /* 0x000000ff0200720c */ /* 0x000fe20003f05270 */
[----:B------:R-:W-:-:S12]  /*0200*/  IMAD.U32 R2, RZ, RZ, UR5 ;  /* 0x00000005ff027e24 */ /* 0x000fd8000f8e00ff */
[----:B------:R-:W-:Y:S05]  /*0210*/  @!P0 BRA `(.L_x_4) ;  /* 0xfffffffc00dc8947 */ /* 0x000fea000383ffff */
.L_x_3:
[C---:B------:R-:W-:Y:S01]  /*0220*/  VIADD R4, R2.reuse, 0x10 ;  /* 0x0000001002047836 */ /* 0x040fe20000000000 */
[----:B------:R-:W-:Y:S01]  /*0230*/  UMOV UR5, 0x50 ;  /* 0x0000005000057882 */ /* 0x000fe20000000000 */
[----:B------:R-:W-:Y:S01]  /*0240*/  SHF.L.U32 R3, R3, R2, RZ ;  /* 0x0000000203037219 */ /* 0x000fe200000006ff */
[----:B------:R-:W-:Y:S01]  /*0250*/  ULEA UR5, UR6, UR5, 0x18 ;  /* 0x0000000506057291 */ /* 0x000fe2000f8ec0ff */
[----:B------:R-:W-:Y:S01]  /*0260*/  IMAD.SHL.U32 R2, R2, 0x20, RZ ;  /* 0x0000002002027824 */ /* 0x000fe200078e00ff */
[----:B------:R-:W-:-:S04]  /*0270*/  SHF.L.U32 R4, R5, R4, RZ ;  /* 0x0000000405047219 */ /* 0x000fc800000006ff */
[----:B------:R-:W-:-:S05]  /*0280*/  LOP3.LUT R3, R4, R3, RZ, 0xfc, !PT ;  /* 0x0000000304037212 */ /* 0x000fca00078efcff */
[----:B------:R2:W-:Y:S04]  /*0290*/  ATOMS.OR RZ, [UR5], R3 ;  /* 0x00000003ffff798c */ /* 0x0005e8000b000005 */
[----:B------:R2:W-:Y:S01]  /*02a0*/  STS [UR4], R2 ;  /* 0x00000002ff007988 */ /* 0x0005e20008000804 */
[----:B------:R-:W-:Y:S05]  /*02b0*/  BRA `(.L_x_2) ;  /* 0x0000000000107947 */ /* 0x000fea0003800000 */
.L_x_1:
[----:B------:R-:W-:Y:S01]  /*02c0*/  IMAD.MOV.U32 R3, RZ, RZ, -0x1 ;  /* 0xffffffffff037424 */ /* 0x000fe200078e00ff */
[----:B------:R-:W-:-:S04]  /*02d0*/  MOV R2, 0x300 ;  /* 0x0000030000027802 */ /* 0x000fc80000000f00 */
[----:B------:R2:W-:Y:S03]  /*02e0*/  STS [UR4], R3 ;  /* 0x00000003ff007988 */ /* 0x0005e60008000804 */
[----:B-12---:R-:W-:Y:S05]  /*02f0*/  CALL.REL.NOINC `($__internal_1_$__cuda_sm10x_tcgen05_guardrail_trap_phase_invalid_during_alloc) ;  /* 0x0000002800307944 */ /* 0x006fea0003c00000 */
.L_x_2:
[----:B------:R-:W-:Y:S05]  /*0300*/  WARPSYNC.ALL ;  /* 0x0000000000007948 */ /* 0x000fea0003800000 */
[----:B------:R-:W-:Y:S01]  /*0310*/  NOP ;  /* 0x0000000000007918 */ /* 0x000fe20000000000 */
.L_x_0:
[----:B------:R-:W3:Y:S08]  /*0320*/  S2UR UR4, SR_CgaCtaId ;  /* 0x00000000000479c3 */ /* 0x000ef00000008800 */
[----:B------:R-:W-:Y:S01]  /*0330*/  BAR.SYNC.DEFER_BLOCKING 0x0 ;  /* 0x0000000000007b1d */ /* 0x000fe20000010000 */
[----:B------:R-:W-:-:S05]  /*0340*/  LOP3.LUT R36, R0, 0xff, RZ, 0xc0, !PT ;  /* 0x000000ff00247812 */ /* 0x000fca00078ec0ff */
[----:B------:R-:W-:Y:S02]  /*0350*/  UMOV UR8, 0x400 ;  /* 0x0000040000087882 */ /* 0x000fe40000000000 */
[----:B--2---:R-:W2:Y:S08]  /*0360*/  LDC R3, c[0x0][0x398] ;  /* 0x0000e600ff037b82 */ /* 0x004eb00000000800 */
[----:B------:R-:W4:Y:S01]  /*0370*/  LDC R7, c[0x0][0x3a0] ;  /* 0x0000e800ff077b82 */ /* 0x000f220000000800 */
[----:B---3--:R-:W-:-:S07]  /*0380*/  ULEA UR8, UR4, UR8, 0x18 ;  /* 0x0000000804087291 */ /* 0x008fce000f8ec0ff */
[----:B------:R-:W3:Y:S02]  /*0390*/  S2UR UR9, SR_CTAID.Y ;  /* 0x00000000000979c3 */ /* 0x000ee40000002600 */
[----:B------:R-:W5:Y:S06]  /*03a0*/  LDS R4, [UR8] ;  /* 0x00000008ff047984 */ /* 0x000f6c0008000800 */
[----:B------:R-:W-:Y:S06]  /*03b0*/  BAR.SYNC.DEFER_BLOCKING 0x0 ;  /* 0x0000000000007b1d */ /* 0x000fec0000010000 */
[----:B------:R-:W-:Y:S05]  /*03c0*/  @P2 BRA `(.L_x_5) ;  /* 0x0000000000182947 */ /* 0x000fea0003800000 */
[----:B------:R-:W-:Y:S01]  /*03d0*/  ELECT P0, URZ, PT ;  /* 0x0000000000ff782f */ /* 0x000fe20003800000 */
[----:B------:R-:W-:Y:S01]  /*03e0*/  IMAD.MOV.U32 R2, RZ, RZ, 0x1 ;  /* 0x00000001ff027424 */ /* 0x000fe200078e00ff */
[----:B------:R-:W-:Y:S01]  /*03f0*/  UMOV UR5, 0x40 ;  /* 0x0000004000057882 */ /* 0x000fe20000000000 */
[----:B------:R-:W-:Y:S01]  /*0400*/  UVIRTCOUNT.DEALLOC.SMPOOL 0x80 ;  /* 0x000000800000784c */ /* 0x000fe20000000000 */
[----:B------:R-:W-:-:S09]  /*0410*/  ULEA UR5, UR4, UR5, 0x18 ;  /* 0x0000000504057291 */ /* 0x000fd2000f8ec0ff */
[----:B------:R5:W-:Y:S03]  /*0420*/  @P0 STS.U8 [UR5], R2 ;  /* 0x00000002ff000988 */ /* 0x000be60008000005 */
.L_x_5:
[----:B------:R-:W5:Y:S01]  /*0430*/  S2UR UR4, SR_CTAID.Z ;  /* 0x00000000000479c3 */ /* 0x000f620000002700 */
[----:B------:R-:W4:Y:S01]  /*0440*/  LDCU UR5, c[0x0][0x370] ;  /* 0x00006e00ff0577ac */ /* 0x000f220008000800 */
[C---:B------:R-:W-:Y:S01]  /*0450*/  ISETP.GE.U32.AND P0, PT, R36.reuse, 0x20, PT ;  /* 0x000000202400780c */ /* 0x040fe20003f06070 */
[----:B--2--5:R-:W-:Y:S01]  /*0460*/  VIADD R2, R3, 0xffffffff ;  /* 0xffffffff03027836 */ /* 0x024fe20000000000 */
[C---:B------:R-:W-:Y:S01]  /*0470*/  ISETP.NE.U32.AND P3, PT, R36.reuse, RZ, PT ;  /* 0x000000ff2400720c */ /* 0x040fe20003f65070 */
[----:B------:R-:W2:Y:S01]  /*0480*/  LDCU UR6, c[0x0][0x374] ;  /* 0x00006e80ff0677ac */ /* 0x000ea20008000800 */
[----:B------:R-:W-:Y:S01]  /*0490*/  LEA R10, R36, UR8, 0x2 ;  /* 0x00000008240a7c11 */ /* 0x000fe2000f8e10ff */
[----:B----4-:R-:W-:Y:S01]  /*04a0*/  VIADD R11, R7, 0xffffffff ;  /* 0xffffffff070b7836 */ /* 0x010fe20000000000 */
[----:B------:R-:W4:Y:S01]  /*04b0*/  S2UR UR7, SR_CTAID.X ;  /* 0x00000000000779c3 */ /* 0x000f220000002500 */
[----:B------:R-:W5:Y:S01]  /*04c0*/  LDCU.64 UR20, c[0x0][0x3c0] ;  /* 0x00007800ff1477ac */ /* 0x000f620008000a00 */
[----:B------:R-:W-:Y:S01]  /*04d0*/  R2UR UR23, R4 ;  /* 0x00000000041772ca */ /* 0x000fe200000e0000 */
[----:B------:R-:W-:Y:S04]  /*04e0*/  BSSY.RECONVERGENT B0, `(.L_x_6) ;  /* 0x0000011000007945 */ /* 0x000fe80003800200 */
[----:B------:R3:W-:Y:S01]  /*04f0*/  @!P0 STS [R10], RZ ;  /* 0x000000ff0a008388 */ /* 0x0007e20000000800 */
[----:B------:R-:W-:-:S03]  /*0500*/  NOP ;  /* 0x0000000000007918 */ /* 0x000fc60000000000 */
[----:B------:R3:W-:Y:S02]  /*0510*/  @!P3 STS [UR8+0x24], R2 ;  /* 0x00002402ff00b988 */ /* 0x0007e40008000808 */
[----:B--23--:R-:W-:Y:S02]  /*0520*/  UIMAD UR4, UR4, UR6, UR9 ;  /* 0x00000006040472a4 */ /* 0x00cfe4000f8e0209 */
[----:B------:R2:W-:Y:S02]  /*0530*/  @!P3 STS [UR8+0x20], R11 ;  /* 0x0000200bff00b988 */ /* 0x0005e40008000808 */
[----:B----4-:R-:W-:-:S04]  /*0540*/  UIMAD UR4, UR4, UR5, UR7 ;  /* 0x00000005040472a4 */ /* 0x010fc8000f8e0207 */
[----:B------:R-:W-:-:S04]  /*0550*/  UIMAD UR4, UR4, 0x180, URZ ;  /* 0x00000180040478a4 */ /* 0x000fc8000f8e02ff */
[----:B-----5:R-:W-:-:S04]  /*0560*/  UIADD3 UR24, UP0, UPT, UR4, UR20, URZ ;  /* 0x0000001404187290 */ /* 0x020fc8000ff1e0ff */
[----:B------:R-:W-:Y:S01]  /*0570*/  ULEA.HI.X.SX32 UR25, UR4, UR21, 0x1, UP0 ;  /* 0x0000001504197291 */ /* 0x000fe200080f0eff */
[----:B--2---:R-:W-:Y:S11]  /*0580*/  @P3 BRA `(.L_x_7) ;  /* 0x0000000000183947 */ /* 0x004ff60003800000 */
[----:B------:R-:W2:Y:S01]  /*0590*/  LDS R3, [UR8+0x8] ;  /* 0x00000808ff037984 */ /* 0x000ea20008000800 */
[----:B------:R-:W3:Y:S01]  /*05a0*/  LDC.64 R8, c[0x0][0x380] ;  /* 0x0000e000ff087b82 */ /* 0x000ee20000000a00 */
[----:B------:R-:W-:Y:S02]  /*05b0*/  IMAD.MOV.U32 R4, RZ, RZ, 0x70 ;  /* 0x00000070ff047424 */ /* 0x000fe400078e00ff */
[----:B---3--:R3:W-:Y:S03]  /*05c0*/  STS.64 [UR8], R8 ;  /* 0x00000008ff007988 */ /* 0x0087e60008000a08 */
[----:B--2---:R-:W-:-:S05]  /*05d0*/  LOP3.LUT R3, R3, 0x10, R4, 0xd8, !PT ;  /* 0x0000001003037812 */ /* 0x004fca00078ed804 */
[----:B------:R3:W-:Y:S02]  /*05e0*/  STS [UR8+0x8], R3 ;  /* 0x00000803ff007988 */ /* 0x0007e40008000808 */
.L_x_7:
[----:B------:R-:W-:Y:S05]  /*05f0*/  BSYNC.RECONVERGENT B0 ;  /* 0x0000000000007941 */ /* 0x000fea0003800200 */
.L_x_6:
[----:B------:R-:W-:Y:S04]  /*0600*/  BSSY.RECONVERGENT B0, `(.L_x_8) ;  /* 0x000000a000007945 */ /* 0x000fe80003800200 */
[----:B------:R-:W-:Y:S05]  /*0610*/  @P3 BRA `(.L_x_9) ;  /* 0x0000000000203947 */ /* 0x000fea0003800000 */
[----:B---3--:R-:W2:Y:S01]  /*0620*/  LDS R3, [UR8+0x34] ;  /* 0x00003408ff037984 */ /* 0x008ea20008000800 */
[----:B------:R-:W-:Y:S02]  /*0630*/  IMAD.MOV.U32 R4, RZ, RZ, 0x3f000000 ;  /* 0x3f000000ff047424 */ /* 0x000fe400078e00ff */
[----:B------:R-:W-:Y:S01]  /*0640*/  @!P3 IMAD.MOV.U32 R5, RZ, RZ, 0x7f ;  /* 0x0000007fff05b424 */ /* 0x000fe200078e00ff */
[----:B------:R-:W3:Y:S02]  /*0650*/  @!P3 LDS R6, [UR8+0x38] ;  /* 0x00003808ff06b984 */ /* 0x000ee40008000800 */
[----:B--2---:R-:W-:Y:S02]  /*0660*/  LOP3.LUT R3, R3, 0xff000000, R4, 0xb8, !PT ;  /* 0xff00000003037812 */ /* 0x004fe400078eb804 */
[----:B---3--:R-:W-:-:S03]  /*0670*/  @!P3 LOP3.LUT R4, R6, 0xff, R5, 0xb8, !PT ;  /* 0x000000ff0604b812 */ /* 0x008fc600078eb805 */
[----:B------:R2:W-:Y:S04]  /*0680*/  STS [UR8+0x34], R3 ;  /* 0x00003403ff007988 */ /* 0x0005e80008000808 */
[----:B------:R2:W-:Y:S02]  /*0690*/  @!P3 STS [UR8+0x38], R4 ;  /* 0x00003804ff00b988 */ /* 0x0005e40008000808 */
.L_x_9:
[----:B------:R-:W-:Y:S05]  /*06a0*/  BSYNC.RECONVERGENT B0 ;  /* 0x0000000000007941 */ /* 0x000fea0003800200 */
.L_x_8:
[----:B------:R-:W-:Y:S04]  /*06b0*/  BSSY.RECONVERGENT B0, `(.L_x_10) ;  /* 0x000000e000007945 */ /* 0x000fe80003800200 */
[----:B------:R-:W-:Y:S05]  /*06c0*/  @P3 BRA `(.L_x_11) ;  /* 0x0000000000303947 */ /* 0x000fea0003800000 */
[----:B--2---:R-:W2:Y:S01]  /*06d0*/  LDS R4, [UR8+0x34] ;  /* 0x00003408ff047984 */ /* 0x004ea20008000800 */
[----:B---3--:R-:W3:Y:S03]  /*06e0*/  LDC.64 R8, c[0x0][0x3a8] ;  /* 0x0000ea00ff087b82 */ /* 0x008ee60000000a00 */
[----:B------:R-:W4:Y:S01]  /*06f0*/  LDS R3, [UR8+0x1c] ;  /* 0x00001c08ff037984 */ /* 0x000f220008000800 */
[C---:B---3--:R-:W-:Y:S01]  /*0700*/  SHF.L.U64.HI R6, R8.reuse, 0x1, R9 ;  /* 0x0000000108067819 */ /* 0x048fe20000010209 */
[----:B------:R-:W-:-:S03]  /*0710*/  IMAD.SHL.U32 R5, R8, 0x2, RZ ;  /* 0x0000000208057824 */ /* 0x000fc600078e00ff */
[--C-:B------:R-:W-:Y:S02]  /*0720*/  SHF.R.U32.HI R8, RZ, 0x4, R6.reuse ;  /* 0x00000004ff087819 */ /* 0x100fe40000011606 */
[----:B------:R-:W-:-:S05]  /*0730*/  SHF.R.U64 R5, R5, 0x4, R6 ;  /* 0x0000000405057819 */ /* 0x000fca0000001206 */
[----:B------:R5:W-:Y:S01]  /*0740*/  STS [UR8+0xc], R5 ;  /* 0x00000c05ff007988 */ /* 0x000be20008000808 */
[----:B--2---:R-:W-:Y:S02]  /*0750*/  LOP3.LUT R4, R4, 0x7, RZ, 0xb8, !PT ;  /* 0x0000000704047812 */ /* 0x004fe400078eb8ff */
[----:B----4-:R-:W-:-:S03]  /*0760*/  LOP3.LUT R3, R3, 0xf, R8, 0xb8, !PT ;  /* 0x0000000f03037812 */ /* 0x010fc600078eb808 */
[----:B------:R5:W-:Y:S04]  /*0770*/  STS [UR8+0x34], R4 ;  /* 0x00003404ff007988 */ /* 0x000be80008000808 */
[----:B------:R5:W-:Y:S02]  /*0780*/  STS [UR8+0x1c], R3 ;  /* 0x00001c03ff007988 */ /* 0x000be40008000808 */
.L_x_11:
[----:B------:R-:W-:Y:S05]  /*0790*/  BSYNC.RECONVERGENT B0 ;  /* 0x0000000000007941 */ /* 0x000fea0003800200 */
.L_x_10:
[----:B------:R-:W-:Y:S04]  /*07a0*/  BSSY.RECONVERGENT B1, `(.L_x_12) ;  /* 0x000001a000017945 */ /* 0x000fe80003800200 */
[----:B------:R-:W-:Y:S04]  /*07b0*/  BSSY.RELIABLE B0, `(.L_x_13) ;  /* 0x0000015000007945 */ /* 0x000fe80003800100 */
[----:B------:R-:W-:Y:S05]  /*07c0*/  @P3 BRA `(.L_x_14) ;  /* 0x0000000000203947 */ /* 0x000fea0003800000 */
[----:B--23-5:R-:W2:Y:S02]  /*07d0*/  LDS R3, [UR8+0x34] ;  /* 0x00003408ff037984 */ /* 0x02cea40008000800 */
[----:B--2---:R-:W-:-:S05]  /*07e0*/  LOP3.LUT R3, R3, 0x38, RZ, 0xb8, !PT ;  /* 0x0000003803037812 */ /* 0x004fca00078eb8ff */
[----:B------:R2:W-:Y:S01]  /*07f0*/  STS [UR8+0x34], R3 ;  /* 0x00003403ff007988 */ /* 0x0005e20008000808 */
[----:B------:R-:W-:Y:S05]  /*0800*/  @P3 BRA `(.L_x_15) ;  /* 0x0000000000203947 */ /* 0x000fea0003800000 */
[----:B--2---:R-:W2:Y:S01]  /*0810*/  LDS R3, [UR8+0x8] ;  /* 0x00000808ff037984 */ /* 0x004ea20008000800 */
[----:B------:R-:W-:-:S05]  /*0820*/  IMAD.MOV.U32 R4, RZ, RZ, 0x780 ;  /* 0x00000780ff047424 */ /* 0x000fca00078e00ff */
[----:B--2---:R-:W-:-:S05]  /*0830*/  LOP3.LUT R3, R3, 0x300, R4, 0xd8, !PT ;  /* 0x0000030003037812 */ /* 0x004fca00078ed804 */
[----:B------:R4:W-:Y:S02]  /*0840*/  STS [UR8+0x8], R3 ;  /* 0x00000803ff007988 */ /* 0x0009e40008000808 */
.L_x_14:
[----:B------:R-:W-:Y:S05]  /*0850*/  @P3 BRA `(.L_x_16) ;  /* 0x0000000000283947 */ /* 0x000fea0003800000 */
[----:B--2345:R-:W2:Y:S02]  /*0860*/  LDS R3, [UR8+0x8] ;  /* 0x00000808ff037984 */ /* 0x03cea40008000800 */
[----:B--2---:R-:W-:-:S05]  /*0870*/  LOP3.LUT R3, R3, 0x1800, RZ, 0xb8, !PT ;  /* 0x0000180003037812 */ /* 0x004fca00078eb8ff */
[----:B------:R3:W-:Y:S02]  /*0880*/  STS [UR8+0x8], R3 ;  /* 0x00000803ff007988 */ /* 0x0007e40008000808 */
.L_x_15:
[----:B------:R-:W-:Y:S05]  /*0890*/  @P3 BREAK.RELIABLE B0 ;  /* 0x0000000000003942 */ /* 0x000fea0003800100 */
[----:B------:R-:W-:Y:S05]  /*08a0*/  @P3 BRA `(.L_x_17) ;  /* 0x0000000000243947 */ /* 0x000fea0003800000 */
[----:B------:R-:W4:Y:S01]  /*08b0*/  LDS R4, [UR8+0x8] ;  /* 0x00000808ff047984 */ /* 0x000f220008000800 */
[----:B--23--:R-:W-:-:S05]  /*08c0*/  IMAD.MOV.U32 R3, RZ, RZ, 0x6000 ;  /* 0x00006000ff037424 */ /* 0x00cfca00078e00ff */
[----:B----4-:R-:W-:-:S04]  /*08d0*/  LOP3.LUT R3, R4, 0x6000, R3, 0xd8, !PT ;  /* 0x0000600004037812 */ /* 0x010fc800078ed803 */
[----:B------:R-:W-:-:S05]  /*08e0*/  LOP3.LUT R3, R3, 0x400000, RZ, 0xb8, !PT ;  /* 0x0040000003037812 */ /* 0x000fca00078eb8ff */
[----:B------:R2:W-:Y:S02]  /*08f0*/  STS [UR8+0x8], R3 ;  /* 0x00000803ff007988 */ /* 0x0005e40008000808 */
.L_x_16:
[----:B------:R-:W-:Y:S05]  /*0900*/  BSYNC.RELIABLE B0 ;  /* 0x0000000000007941 */ /* 0x000fea0003800100 */
.L_x_13:
[----:B--2345:R-:W2:Y:S02]  /*0910*/  @!P3 LDS R3, [UR8+0x8] ;  /* 0x00000808ff03b984 */ /* 0x03cea40008000800 */
[----:B--2---:R-:W-:-:S05]  /*0920*/  @!P3 LOP3.LUT R3, R3, 0x8000, RZ, 0xb8, !PT ;  /* 0x000080000303b812 */ /* 0x004fca00078eb8ff */
[----:B------:R4:W-:Y:S02]  /*0930*/  @!P3 STS [UR8+0x8], R3 ;  /* 0x00000803ff00b988 */ /* 0x0009e40008000808 */
.L_x_17:
[----:B------:R-:W-:Y:S05]  /*0940*/  BSYNC.RECONVERGENT B1 ;  /* 0x0000000000017941 */ /* 0x000fea0003800200 */
.L_x_12:
[----:B------:R-:W-:Y:S05]  /*0950*/  WARPSYNC.ALL ;  /* 0x0000000000007948 */ /* 0x000fea0003800000 */
[----:B------:R-:W-:Y:S01]  /*0960*/  NOP ;  /* 0x0000000000007918 */ /* 0x000fe20000000000 */
[----:B--234-:R-:W2:Y:S02]  /*0970*/  LDC R3, c[0x0][0x39c] ;  /* 0x0000e700ff037b82 */ /* 0x01cea40000000800 */
[----:B--2---:R-:W-:Y:S01]  /*0980*/  VIADD R3, R3, 0xffffffff ;  /* 0xffffffff03037836 */ /* 0x004fe20000000000 */
[----:B------:R-:W-:Y:S06]  /*0990*/  @P0 BRA `(.L_x_18) ;  /* 0x0000000000300947 */ /* 0x000fec0003800000 */
[----:B------:R-:W2:Y:S01]  /*09a0*/  S2R R4, SR_LANEID ;  /* 0x0000000000047919 */ /* 0x000ea20000000000 */
[----:B------:R-:W-:Y:S05]  /*09b0*/  WARPSYNC.ALL ;  /* 0x0000000000007948 */ /* 0x000fea0003800000 */
[----:B------:R-:W-:Y:S01]  /*09c0*/  NOP ;  /* 0x0000000000007918 */ /* 0x000fe20000000000 */
[----:B--2---:R-:W-:-:S05]  /*09d0*/  IMAD.SHL.U32 R6, R4, 0x4, RZ ;  /* 0x0000000404067824 */ /* 0x004fca00078e00ff */
[----:B------:R-:W2:Y:S01]  /*09e0*/  LDS R9, [R6+UR8] ;  /* 0x0000000806097984 */ /* 0x000ea20008000800 */
[----:B------:R-:W-:-:S05]  /*09f0*/  IADD3 R4, P1, PT, R6, UR24, RZ ;  /* 0x0000001806047c10 */ /* 0x000fca000ff3e0ff */
[----:B------:R-:W-:-:S05]  /*0a00*/  IMAD.X R5, RZ, RZ, UR25, P1 ;  /* 0x00000019ff057e24 */ /* 0x000fca00088e06ff */
[----:B--2---:R2:W3:Y:S01]  /*0a10*/  ATOMG.E.EXCH.STRONG.GPU PT, RZ, [R4], R9 ;  /* 0x0000000904ff73a8 */ /* 0x0044e200041ee100 */
[----:B------:R-:W-:-:S04]  /*0a20*/  DEPBAR {5,4,3,2,1,0} ;  /* 0x0000003f0000791a */ /* 0x000fc80000000000 */
[----:B------:R-:W4:Y:S02]  /*0a30*/  CCTL.E.C.LDCU.IV.DEEP [UR24] ;  /* 0x0000000018007540 */ /* 0x000f240009c08000 */
[----:B----4-:R2:W-:Y:S01]  /*0a40*/  UTMACCTL.IV [UR24] ;  /* 0x00000000180079b9 */ /* 0x0105e20008000000 */
[----:B------:R-:W-:Y:S01]  /*0a50*/  NOP ;  /* 0x0000000000007918 */ /* 0x000fe20000000000 */
.L_x_18:
[----:B------:R-:W-:Y:S05]  /*0a60*/  @P0 BRA `(.L_x_19) ;  /* 0x00000000000c0947 */ /* 0x000fea0003800000 */
[----:B------:R0:W-:Y:S01]  /*0a70*/  UTMACMDFLUSH ;  /* 0x00000000000079b7 */ /* 0x0001e20000000000 */
[----:B------:R-:W-:Y:S05]  /*0a80*/  @P0 BRA `(.L_x_19) ;  /* 0x0000000000040947 */ /* 0x000fea0003800000 */
[----:B------:R-:W-:-:S04]  /*0a90*/  DEPBAR.LE SB0, 0x0 ;  /* 0x000080000000791a */ /* 0x000fc80000000000 */
.L_x_19:
[----:B------:R-:W-:Y:S05]  /*0aa0*/  WARPSYNC.ALL ;  /* 0x0000000000007948 */ /* 0x000fea0003800000 */
[----:B------:R-:W-:Y:S01]  /*0ab0*/  NOP ;  /* 0x0000000000007918 */ /* 0x000fe20000000000 */
[----:B---3--:R-:W-:Y:S06]  /*0ac0*/  BAR.SYNC.DEFER_BLOCKING 0x0 ;  /* 0x0000000000007b1d */ /* 0x008fec0000010000 */
[----:B------:R-:W-:Y:S02]  /*0ad0*/  BSSY.RECONVERGENT B1, `(.L_x_20) ;  /* 0x000000b000017945 */ /* 0x000fe40003800200 */
[----:B------:R-:W-:Y:S06]  /*0ae0*/  BAR.SYNC.DEFER_BLOCKING 0x0 ;  /* 0x0000000000007b1d */ /* 0x000fec0000010000 */
[----:B------:R3:W-:Y:S01]  /*0af0*/  @!P0 STS [R10], RZ ;  /* 0x000000ff0a008388 */ /* 0x0007e20000000800 */
[----:B------:R-:W-:Y:S01]  /*0b00*/  NOP ;  /* 0x0000000000007918 */ /* 0x000fe20000000000 */
[----:B------:R-:W-:Y:S05]  /*0b10*/  @P3 BRA `(.L_x_21) ;  /* 0x0000000000183947 */ /* 0x000fea0003800000 */
[----:B--2---:R-:W2:Y:S01]  /*0b20*/  LDS R4, [UR8+0x8] ;  /* 0x00000808ff047984 */ /* 0x004ea20008000800 */
[----:B------:R-:W4:Y:S01]  /*0b30*/  LDC.64 R8, c[0x0][0x388] ;  /* 0x0000e200ff087b82 */ /* 0x000f220000000a00 */
[----:B------:R-:W-:Y:S02]  /*0b40*/  IMAD.MOV.U32 R5, RZ, RZ, 0x70 ;  /* 0x00000070ff057424 */ /* 0x000fe400078e00ff */
[----:B----4-:R4:W-:Y:S03]  /*0b50*/  STS.64 [UR8], R8 ;  /* 0x00000008ff007988 */ /* 0x0109e60008000a08 */
[----:B--2---:R-:W-:-:S05]  /*0b60*/  LOP3.LUT R4, R4, 0x10, R5, 0xd8, !PT ;  /* 0x0000001004047812 */ /* 0x004fca00078ed805 */
[----:B------:R4:W-:Y:S02]  /*0b70*/  STS [UR8+0x8], R4 ;  /* 0x00000804ff007988 */ /* 0x0009e40008000808 */
.L_x_21:
[----:B--2---:R-:W-:Y:S05]  /*0b80*/  BSYNC.RECONVERGENT B1 ;  /* 0x0000000000017941 */ /* 0x004fea0003800200 */
.L_x_20:
[----:B------:R-:W-:Y:S04]  /*0b90*/  BSSY.RECONVERGENT B1, `(.L_x_22) ;  /* 0x000000a000017945 */ /* 0x000fe80003800200 */
[----:B------:R-:W-:Y:S05]  /*0ba0*/  @P3 BRA `(.L_x_23) ;  /* 0x0000000000203947 */ /* 0x000fea0003800000 */
[----:B----4-:R-:W2:Y:S01]  /*0bb0*/  LDS R4, [UR8+0x34] ;  /* 0x00003408ff047984 */ /* 0x010ea20008000800 */
[----:B------:R-:W-:Y:S02]  /*0bc0*/  IMAD.MOV.U32 R9, RZ, RZ, 0x3f000000 ;  /* 0x3f000000ff097424 */ /* 0x000fe400078e00ff */
[----:B------:R-:W-:Y:S01]  /*0bd0*/  @!P3 IMAD.MOV.U32 R5, RZ, RZ, 0x3f ;  /* 0x0000003fff05b424 */ /* 0x000fe200078e00ff */
[----:B------:R-:W4:Y:S02]  /*0be0*/  @!P3 LDS R6, [UR8+0x38] ;  /* 0x00003808ff06b984 */ /* 0x000f240008000800 */
[----:B--2---:R-:W-:Y:S02]  /*0bf0*/  LOP3.LUT R4, R4, 0xff000000, R9, 0xb8, !PT ;  /* 0xff00000004047812 */ /* 0x004fe400078eb809 */
[----:B----4-:R-:W-:-:S03]  /*0c00*/  @!P3 LOP3.LUT R5, R6, 0xff, R5, 0xb8, !PT ;  /* 0x000000ff0605b812 */ /* 0x010fc600078eb805 */
[----:B------:R2:W-:Y:S04]  /*0c10*/  STS [UR8+0x34], R4 ;  /* 0x00003404ff007988 */ /* 0x0005e80008000808 */
[----:B------:R2:W-:Y:S02]  /*0c20*/  @!P3 STS [UR8+0x38], R5 ;  /* 0x00003805ff00b988 */ /* 0x0005e40008000808 */
.L_x_23:
[----:B------:R-:W-:Y:S05]  /*0c30*/  BSYNC.RECONVERGENT B1 ;  /* 0x0000000000017941 */ /* 0x000fea0003800200 */
.L_x_22:
[----:B------:R-:W-:Y:S04]  /*0c40*/  BSSY.RECONVERGENT B1, `(.L_x_24) ;  /* 0x0000004000017945 */ /* 0x000fe80003800200 */
[----:B------:R-:W-:Y:S05]  /*0c50*/  @P3 BRA `(.L_x_25) ;  /* 0x0000000000083947 */ /* 0x000fea0003800000 */
[----:B------:R5:W-:Y:S04]  /*0c60*/  STS [UR8+0x24], R11 ;  /* 0x0000240bff007988 */ /* 0x000be80008000808 */
[----:B------:R5:W-:Y:S02]  /*0c70*/  STS [UR8+0x20], R3 ;  /* 0x00002003ff007988 */ /* 0x000be40008000808 */
.L_x_25:
[----:B------:R-:W-:Y:S05]  /*0c80*/  BSYNC.RECONVERGENT B1 ;  /* 0x0000000000017941 */ /* 0x000fea0003800200 */
.L_x_24:
[----:B------:R-:W-:Y:S04]  /*0c90*/  BSSY.RECONVERGENT B1, `(.L_x_26) ;  /* 0x000000e000017945 */ /* 0x000fe80003800200 */
[----:B------:R-:W-:Y:S05]  /*0ca0*/  @P3 BRA `(.L_x_27) ;  /* 0x0000000000303947 */ /* 0x000fea0003800000 */
[----:B--2---:R-:W2:Y:S01]  /*0cb0*/  LDS R5, [UR8+0x34] ;  /* 0x00003408ff057984 */ /* 0x004ea20008000800 */
[----:B----4-:R-:W4:Y:S03]  /*0cc0*/  LDC.64 R8, c[0x0][0x3b0] ;  /* 0x0000ec00ff087b82 */ /* 0x010f260000000a00 */
[----:B------:R-:W3:Y:S01]  /*0cd0*/  LDS R4, [UR8+0x1c] ;  /* 0x00001c08ff047984 */ /* 0x000ee20008000800 */
[C---:B----4-:R-:W-:Y:S01]  /*0ce0*/  SHF.L.U64.HI R9, R8.reuse, 0x1, R9 ;  /* 0x0000000108097819 */ /* 0x050fe20000010209 */
[----:B------:R-:W-:-:S03]  /*0cf0*/  IMAD.SHL.U32 R6, R8, 0x2, RZ ;  /* 0x0000000208067824 */ /* 0x000fc600078e00ff */
[--C-:B-----5:R-:W-:Y:S02]  /*0d00*/  SHF.R.U32.HI R11, RZ, 0x4, R9.reuse ;  /* 0x00000004ff0b7819 */ /* 0x120fe40000011609 */
[----:B------:R-:W-:-:S05]  /*0d10*/  SHF.R.U64 R6, R6, 0x4, R9 ;  /* 0x0000000406067819 */ /* 0x000fca0000001209 */
[----:B------:R4:W-:Y:S01]  /*0d20*/  STS [UR8+0xc], R6 ;  /* 0x00000c06ff007988 */ /* 0x0009e20008000808 */
[----:B--2---:R-:W-:Y:S02]  /*0d30*/  LOP3.LUT R5, R5, 0x7, RZ, 0xb8, !PT ;  /* 0x0000000705057812 */ /* 0x004fe400078eb8ff */
[----:B---3--:R-:W-:-:S03]  /*0d40*/  LOP3.LUT R4, R4, 0xf, R11, 0xb8, !PT ;  /* 0x0000000f04047812 */ /* 0x008fc600078eb80b */
[----:B------:R4:W-:Y:S04]  /*0d50*/  STS [UR8+0x34], R5 ;  /* 0x00003405ff007988 */ /* 0x0009e80008000808 */
[----:B------:R4:W-:Y:S02]  /*0d60*/  STS [UR8+0x1c], R4 ;  /* 0x00001c04ff007988 */ /* 0x0009e40008000808 */
.L_x_27:
[----:B------:R-:W-:Y:S05]  /*0d70*/  BSYNC.RECONVERGENT B1 ;  /* 0x0000000000017941 */ /* 0x000fea0003800200 */
.L_x_26:
[----:B------:R-:W-:Y:S04]  /*0d80*/  BSSY.RECONVERGENT B2, `(.L_x_28) ;  /* 0x000001a000027945 */ /* 0x000fe80003800200 */
[----:B------:R-:W-:Y:S04]  /*0d90*/  BSSY.RELIABLE B1, `(.L_x_29) ;  /* 0x0000015000017945 */ /* 0x000fe80003800100 */
[----:B------:R-:W-:Y:S05]  /*0da0*/  @P3 BRA `(.L_x_30) ;  /* 0x0000000000203947 */ /* 0x000fea0003800000 */
[----:B--2-4-:R-:W2:Y:S02]  /*0db0*/  LDS R4, [UR8+0x34] ;  /* 0x00003408ff047984 */ /* 0x014ea40008000800 */
[----:B--2---:R-:W-:-:S05]  /*0dc0*/  LOP3.LUT R4, R4, 0x38, RZ, 0xb8, !PT ;  /* 0x0000003804047812 */ /* 0x004fca00078eb8ff */
[----:B------:R2:W-:Y:S01]  /*0dd0*/  STS [UR8+0x34], R4 ;  /* 0x00003404ff007988 */ /* 0x0005e20008000808 */
[----:B------:R-:W-:Y:S05]  /*0de0*/  @P3 BRA `(.L_x_31) ;  /* 0x0000000000203947 */ /* 0x000fea0003800000 */
[----:B--2---:R-:W2:Y:S01]  /*0df0*/  LDS R4, [UR8+0x8] ;  /* 0x00000808ff047984 */ /* 0x004ea20008000800 */
[----:B------:R-:W-:-:S05]  /*0e00*/  IMAD.MOV.U32 R5, RZ, RZ, 0x780 ;  /* 0x00000780ff057424 */ /* 0x000fca00078e00ff */
[----:B--2---:R-:W-:-:S05]  /*0e10*/  LOP3.LUT R4, R4, 0x300, R5, 0xd8, !PT ;  /* 0x0000030004047812 */ /* 0x004fca00078ed805 */
[----:B------:R2:W-:Y:S02]  /*0e20*/  STS [UR8+0x8], R4 ;  /* 0x00000804ff007988 */ /* 0x0005e40008000808 */
.L_x_30:
[----:B------:R-:W-:Y:S05]  /*0e30*/  @P3 BRA `(.L_x_32) ;  /* 0x0000000000283947 */ /* 0x000fea0003800000 */
[----:B--2-4-:R-:W2:Y:S02]  /*0e40*/  LDS R4, [UR8+0x8] ;  /* 0x00000808ff047984 */ /* 0x014ea40008000800 */
[----:B--2---:R-:W-:-:S05]  /*0e50*/  LOP3.LUT R4, R4, 0x1800, RZ, 0xb8, !PT ;  /* 0x0000180004047812 */ /* 0x004fca00078eb8ff */
[----:B------:R4:W-:Y:S02]  /*0e60*/  STS [UR8+0x8], R4 ;  /* 0x00000804ff007988 */ /* 0x0009e40008000808 */
.L_x_31:
[----:B------:R-:W-:Y:S05]  /*0e70*/  @P3 BREAK.RELIABLE B1 ;  /* 0x0000000000013942 */ /* 0x000fea0003800100 */
[----:B------:R-:W-:Y:S05]  /*0e80*/  @P3 BRA `(.L_x_33) ;  /* 0x0000000000243947 */ /* 0x000fea0003800000 */
[----:B--2-4-:R-:W2:Y:S01]  /*0e90*/  LDS R4, [UR8+0x8] ;  /* 0x00000808ff047984 */ /* 0x014ea20008000800 */
[----:B------:R-:W-:-:S05]  /*0ea0*/  IMAD.MOV.U32 R5, RZ, RZ, 0x6000 ;  /* 0x00006000ff057424 */ /* 0x000fca00078e00ff */
[----:B--2---:R-:W-:-:S04]  /*0eb0*/  LOP3.LUT R4, R4, 0x6000, R5, 0xd8, !PT ;  /* 0x0000600004047812 */ /* 0x004fc800078ed805 */
[----:B------:R-:W-:-:S05]  /*0ec0*/  LOP3.LUT R4, R4, 0x400000, RZ, 0xb8, !PT ;  /* 0x0040000004047812 */ /* 0x000fca00078eb8ff */
[----:B------:R2:W-:Y:S02]  /*0ed0*/  STS [UR8+0x8], R4 ;  /* 0x00000804ff007988 */ /* 0x0005e40008000808 */
.L_x_32:
[----:B------:R-:W-:Y:S05]  /*0ee0*/  BSYNC.RELIABLE B1 ;  /* 0x0000000000017941 */ /* 0x000fea0003800100 */
.L_x_29:
[----:B--2-4-:R-:W2:Y:S02]  /*0ef0*/  @!P3 LDS R4, [UR8+0x8] ;  /* 0x00000808ff04b984 */ /* 0x014ea40008000800 */
[----:B--2---:R-:W-:-:S05]  /*0f00*/  @!P3 LOP3.LUT R4, R4, 0x8000, RZ, 0xb8, !PT ;  /* 0x000080000404b812 */ /* 0x004fca00078eb8ff */
[----:B------:R2:W-:Y:S02]  /*0f10*/  @!P3 STS [UR8+0x8], R4 ;  /* 0x00000804ff00b988 */ /* 0x0005e40008000808 */
.L_x_33:
[----:B------:R-:W-:Y:S05]  /*0f20*/  BSYNC.RECONVERGENT B2 ;  /* 0x0000000000027941 */ /* 0x000fea0003800200 */
.L_x_28:
[----:B------:R-:W-:Y:S05]  /*0f30*/  WARPSYNC.ALL ;  /* 0x0000000000007948 */ /* 0x000fea0003800000 */
[----:B------:R-:W-:Y:S01]  /*0f40*/  NOP ;  /* 0x0000000000007918 */ /* 0x000fe20000000000 */
[----:B------:R-:W-:-:S04]  /*0f50*/  UIADD3 UR5, UPT, UPT, UR4, 0x80, URZ ;  /* 0x0000008004057890 */ /* 0x000fc8000fffe0ff */
[----:B------:R-:W-:-:S04]  /*0f60*/  UIADD3 UR26, UP0, UPT, UR5, UR20, URZ ;  /* 0x00000014051a7290 */ /* 0x000fc8000ff1e0ff */
[----:B------:R-:W-:Y:S01]  /*0f70*/  ULEA.HI.X.SX32 UR27, UR5, UR21, 0x1, UP0 ;  /* 0x00000015051b7291 */ /* 0x000fe200080f0eff */
[----:B------:R-:W-:Y:S11]  /*0f80*/  @P0 BRA `(.L_x_34) ;  /* 0x0000000000300947 */ /* 0x000ff60003800000 */
[----:B--2-4-:R-:W2:Y:S01]  /*0f90*/  S2R R4, SR_LANEID ;  /* 0x0000000000047919 */ /* 0x014ea20000000000 */
[----:B------:R-:W-:Y:S05]  /*0fa0*/  WARPSYNC.ALL ;  /* 0x0000000000007948 */ /* 0x000fea0003800000 */
[----:B------:R-:W-:Y:S01]  /*0fb0*/  NOP ;  /* 0x0000000000007918 */ /* 0x000fe20000000000 */
[----:B--2---:R-:W-:-:S05]  /*0fc0*/  IMAD.SHL.U32 R6, R4, 0x4, RZ ;  /* 0x0000000404067824 */ /* 0x004fca00078e00ff */
[----:B------:R-:W2:Y:S01]  /*0fd0*/  LDS R9, [R6+UR8] ;  /* 0x0000000806097984 */ /* 0x000ea20008000800 */
[----:B------:R-:W-:-:S05]  /*0fe0*/  IADD3 R4, P1, PT, R6, UR26, RZ ;  /* 0x0000001a06047c10 */ /* 0x000fca000ff3e0ff */
[----:B------:R-:W-:-:S05]  /*0ff0*/  IMAD.X R5, RZ, RZ, UR27, P1 ;  /* 0x0000001bff057e24 */ /* 0x000fca00088e06ff */
[----:B--2---:R2:W4:Y:S01]  /*1000*/  ATOMG.E.EXCH.STRONG.GPU PT, RZ, [R4], R9 ;  /* 0x0000000904ff73a8 */ /* 0x00452200041ee100 */
[----:B------:R-:W-:-:S04]  /*1010*/  DEPBAR {5,4,3,2,1,0} ;  /* 0x0000003f0000791a */ /* 0x000fc80000000000 */
[----:B------:R-:W3:Y:S02]  /*1020*/  CCTL.E.C.LDCU.IV.DEEP [UR26] ;  /* 0x000000001a007540 */ /* 0x000ee40009c08000 */
[----:B---3--:R2:W-:Y:S01]  /*1030*/  UTMACCTL.IV [UR26] ;  /* 0x000000001a0079b9 */ /* 0x0085e20008000000 */
[----:B------:R-:W-:Y:S01]  /*1040*/  NOP ;  /* 0x0000000000007918 */ /* 0x000fe20000000000 */
.L_x_34:
[----:B------:R-:W-:Y:S05]  /*1050*/  @P0 BRA `(.L_x_35) ;  /* 0x00000000000c0947 */ /* 0x000fea0003800000 */
[----:B------:R0:W-:Y:S01]  /*1060*/  UTMACMDFLUSH ;  /* 0x00000000000079b7 */ /* 0x0001e20000000000 */
[----:B------:R-:W-:Y:S05]  /*1070*/  @P0 BRA `(.L_x_35) ;  /* 0x0000000000040947 */ /* 0x000fea0003800000 */
[----:B------:R-:W-:-:S04]  /*1080*/  DEPBAR.LE SB0, 0x0 ;  /* 0x000080000000791a */ /* 0x000fc80000000000 */
.L_x_35:
[----:B------:R-:W-:Y:S05]  /*1090*/  WARPSYNC.ALL ;  /* 0x0000000000007948 */ /* 0x000fea0003800000 */
[----:B------:R-:W-:Y:S01]  /*10a0*/  NOP ;  /* 0x0000000000007918 */ /* 0x000fe20000000000 */
[----:B----4-:R-:W-:Y:S06]  /*10b0*/  BAR.SYNC.DEFER_BLOCKING 0x0 ;  /* 0x0000000000007b1d */ /* 0x010fec0000010000 */
[----:B------:R-:W-:Y:S02]  /*10c0*/  BSSY.RECONVERGENT B2, `(.L_x_36) ;  /* 0x000000b000027945 */ /* 0x000fe40003800200 */
[----:B------:R-:W-:Y:S06]  /*10d0*/  BAR.SYNC.DEFER_BLOCKING 0x0 ;  /* 0x0000000000007b1d */ /* 0x000fec0000010000 */
[----:B------:R4:W-:Y:S01]  /*10e0*/  @!P0 STS [R10], RZ ;  /* 0x000000ff0a008388 */ /* 0x0009e20000000800 */
[----:B------:R-:W-:Y:S01]  /*10f0*/  NOP ;  /* 0x0000000000007918 */ /* 0x000fe20000000000 */
[----:B------:R-:W-:Y:S05]  /*1100*/  @P3 BRA `(.L_x_37) ;  /* 0x0000000000183947 */ /* 0x000fea0003800000 */
[----:B--2---:R-:W2:Y:S01]  /*1110*/  LDS R4, [UR8+0x8] ;  /* 0x00000808ff047984 */ /* 0x004ea20008000800 */
[----:B------:R-:W3:Y:S01]  /*1120*/  LDC.64 R8, c[0x0][0x390] ;  /* 0x0000e400ff087b82 */ /* 0x000ee20000000a00 */
[----:B------:R-:W-:Y:S02]  /*1130*/  IMAD.MOV.U32 R5, RZ, RZ, 0x70 ;  /* 0x00000070ff057424 */ /* 0x000fe400078e00ff */
[----:B---3--:R3:W-:Y:S03]  /*1140*/  STS.64 [UR8], R8 ;  /* 0x00000008ff007988 */ /* 0x0087e60008000a08 */
[----:B--2---:R-:W-:-:S05]  /*1150*/  LOP3.LUT R4, R4, 0x10, R5, 0xd8, !PT ;  /* 0x0000001004047812 */ /* 0x004fca00078ed805 */
[----:B------:R3:W-:Y:S02]  /*1160*/  STS [UR8+0x8], R4 ;  /* 0x00000804ff007988 */ /* 0x0007e40008000808 */
.L_x_37:
[----:B--2---:R-:W-:Y:S05]  /*1170*/  BSYNC.RECONVERGENT B2 ;  /* 0x0000000000027941 */ /* 0x004fea0003800200 */
.L_x_36:
[----:B------:R-:W-:Y:S04]  /*1180*/  BSSY.RECONVERGENT B3, `(.L_x_38) ;  /* 0x0000011000037945 */ /* 0x000fe80003800200 */
[----:B------:R-:W-:Y:S04]  /*1190*/  BSSY.RELIABLE B2, `(.L_x_39) ;  /* 0x000000e000027945 */ /* 0x000fe80003800100 */
[----:B------:R-:W-:Y:S05]  /*11a0*/  @P3 BRA `(.L_x_40) ;  /* 0x0000000000243947 */ /* 0x000fea0003800000 */
[----:B---3--:R-:W2:Y:S01]  /*11b0*/  LDS R4, [UR8+0x34] ;  /* 0x00003408ff047984 */ /* 0x008ea20008000800 */
[----:B------:R-:W-:-:S05]  /*11c0*/  IMAD.MOV.U32 R5, RZ, RZ, 0x3f000000 ;  /* 0x3f000000ff057424 */ /* 0x000fca00078e00ff */
[----:B--2---:R-:W-:-:S05]  /*11d0*/  LOP3.LUT R4, R4, 0xff000000, R5, 0xb8, !PT ;  /* 0xff00000004047812 */ /* 0x004fca00078eb805 */
[----:B------:R2:W-:Y:S01]  /*11e0*/  STS [UR8+0x34], R4 ;  /* 0x00003404ff007988 */ /* 0x0005e20008000808 */
[----:B------:R-:W-:Y:S05]  /*11f0*/  @P3 BRA `(.L_x_41) ;  /* 0x00000000001c3947 */ /* 0x000fea0003800000 */
[----:B--2---:R-:W2:Y:S01]  /*1200*/  LDS R4, [UR8+0x38] ;  /* 0x00003808ff047984 */ /* 0x004ea20008000800 */
[----:B------:R-:W-:-:S05]  /*1210*/  IMAD.MOV.U32 R5, RZ, RZ, 0x7f ;  /* 0x0000007fff057424 */ /* 0x000fca00078e00ff */
[----:B--2---:R-:W-:-:S05]  /*1220*/  LOP3.LUT R4, R4, 0xff, R5, 0xb8, !PT ;  /* 0x000000ff04047812 */ /* 0x004fca00078eb805 */
[----:B------:R2:W-:Y:S02]  /*1230*/  STS [UR8+0x38], R4 ;  /* 0x00003804ff007988 */ /* 0x0005e40008000808 */
.L_x_40:
[----:B------:R-:W-:Y:S05]  /*1240*/  @P3 BREAK.RELIABLE B2 ;  /* 0x0000000000023942 */ /* 0x000fea0003800100 */
[----:B------:R-:W-:Y:S05]  /*1250*/  @P3 BRA `(.L_x_42) ;  /* 0x00000000000c3947 */ /* 0x000fea0003800000 */
[----:B------:R2:W-:Y:S02]  /*1260*/  STS [UR8+0x20], R3 ;  /* 0x00002003ff007988 */ /* 0x0005e40008000808 */
.L_x_41:
[----:B------:R-:W-:Y:S05]  /*1270*/  BSYNC.RELIABLE B2 ;  /* 0x0000000000027941 */ /* 0x000fea0003800100 */
.L_x_39:
[----:B------:R2:W-:Y:S02]  /*1280*/  @!P3 STS [UR8+0x24], R2 ;  /* 0x00002402ff00b988 */ /* 0x0005e40008000808 */
.L_x_42:
[----:B------:R-:W-:Y:S05]  /*1290*/  BSYNC.RECONVERGENT B3 ;  /* 0x0000000000037941 */ /* 0x000fea0003800200 */
.L_x_38:
[----:B------:R-:W-:Y:S05]  /*12a0*/  WARPSYNC.ALL ;  /* 0x0000000000007948 */ /* 0x000fea0003800000 */
[----:B------:R-:W-:Y:S01]  /*12b0*/  NOP ;  /* 0x0000000000007918 */ /* 0x000fe20000000000 */
[----:B------:R-:W-:Y:S04]  /*12c0*/  BSSY.RECONVERGENT B3, `(.L_x_43) ;  /* 0x000000e000037945 */ /* 0x000fe80003800200 */
[----:B------:R-:W-:Y:S05]  /*12d0*/  @P3 BRA `(.L_x_44) ;  /* 0x0000000000303947 */ /* 0x000fea0003800000 */
[----:B--2--5:R-:W2:Y:S01]  /*12e0*/  LDS R3, [UR8+0x34] ;  /* 0x00003408ff037984 */ /* 0x024ea20008000800 */
[----:B---3--:R-:W3:Y:S03]  /*12f0*/  LDC.64 R4, c[0x0][0x3b8] ;  /* 0x0000ee00ff047b82 */ /* 0x008ee60000000a00 */
[----:B------:R-:W5:Y:S01]  /*1300*/  LDS R2, [UR8+0x1c] ;  /* 0x00001c08ff027984 */ /* 0x000f620008000800 */
[C---:B---3--:R-:W-:Y:S01]  /*1310*/  SHF.L.U64.HI R5, R4.reuse, 0x1, R5 ;  /* 0x0000000104057819 */ /* 0x048fe20000010205 */
[----:B------:R-:W-:-:S03]  /*1320*/  IMAD.SHL.U32 R4, R4, 0x2, RZ ;  /* 0x0000000204047824 */ /* 0x000fc600078e00ff */
[--C-:B------:R-:W-:Y:S02]  /*1330*/  SHF.R.U32.HI R9, RZ, 0x4, R5.reuse ;  /* 0x00000004ff097819 */ /* 0x100fe40000011605 */
[----:B------:R-:W-:-:S05]  /*1340*/  SHF.R.U64 R4, R4, 0x4, R5 ;  /* 0x0000000404047819 */ /* 0x000fca0000001205 */
[----:B------:R3:W-:Y:S01]  /*1350*/  STS [UR8+0xc], R4 ;  /* 0x00000c04ff007988 */ /* 0x0007e20008000808 */
[----:B--2---:R-:W-:Y:S02]  /*1360*/  LOP3.LUT R3, R3, 0x7, RZ, 0xb8, !PT ;  /* 0x0000000703037812 */ /* 0x004fe400078eb8ff */
[----:B-----5:R-:W-:-:S03]  /*1370*/  LOP3.LUT R2, R2, 0xf, R9, 0xb8, !PT ;  /* 0x0000000f02027812 */ /* 0x020fc600078eb809 */
[----:B------:R3:W-:Y:S04]  /*1380*/  STS [UR8+0x34], R3 ;  /* 0x00003403ff007988 */ /* 0x0007e80008000808 */
[----:B------:R3:W-:Y:S02]  /*1390*/  STS [UR8+0x1c], R2 ;  /* 0x00001c02ff007988 */ /* 0x0007e40008000808 */
.L_x_44:
[----:B------:R-:W-:Y:S05]  /*13a0*/  BSYNC.RECONVERGENT B3 ;  /* 0x0000000000037941 */ /* 0x000fea0003800200 */
.L_x_43:
[----:B------:R-:W-:Y:S04]  /*13b0*/  BSSY.RECONVERGENT B4, `(.L_x_45) ;  /* 0x000001a000047945 */ /* 0x000fe80003800200 */
[----:B------:R-:W-:Y:S04]  /*13c0*/  BSSY.RELIABLE B3, `(.L_x_46) ;  /* 0x0000015000037945 */ /* 0x000fe80003800100 */
[----:B------:R-:W-:Y:S05]  /*13d0*/  @P3 BRA `(.L_x_47) ;  /* 0x0000000000203947 */ /* 0x000fea0003800000 */
[----:B--23--:R-:W2:Y:S02]  /*13e0*/  LDS R2, [UR8+0x34] ;  /* 0x00003408ff027984 */ /* 0x00cea40008000800 */
[----:B--2---:R-:W-:-:S05]  /*13f0*/  LOP3.LUT R2, R2, 0x38, RZ, 0xb8, !PT ;  /* 0x0000003802027812 */ /* 0x004fca00078eb8ff */
[----:B------:R2:W-:Y:S01]  /*1400*/  STS [UR8+0x34], R2 ;  /* 0x00003402ff007988 */ /* 0x0005e20008000808 */
[----:B------:R-:W-:Y:S05]  /*1410*/  @P3 BRA `(.L_x_48) ;  /* 0x0000000000203947 */ /* 0x000fea0003800000 */
[----:B--2---:R-:W2:Y:S01]  /*1420*/  LDS R2, [UR8+0x8] ;  /* 0x00000808ff027984 */ /* 0x004ea20008000800 */
[----:B-----5:R-:W-:-:S05]  /*1430*/  IMAD.MOV.U32 R3, RZ, RZ, 0x780 ;  /* 0x00000780ff037424 */ /* 0x020fca00078e00ff */
[----:B--2---:R-:W-:-:S05]  /*1440*/  LOP3.LUT R2, R2, 0x300, R3, 0xd8, !PT ;  /* 0x0000030002027812 */ /* 0x004fca00078ed803 */
[----:B------:R2:W-:Y:S02]  /*1450*/  STS [UR8+0x8], R2 ;  /* 0x00000802ff007988 */ /* 0x0005e40008000808 */
.L_x_47:
[----:B------:R-:W-:Y:S05]  /*1460*/  @P3 BRA `(.L_x_49) ;  /* 0x0000000000283947 */ /* 0x000fea0003800000 */
[----:B--23--:R-:W2:Y:S02]  /*1470*/  LDS R2, [UR8+0x8] ;  /* 0x00000808ff027984 */ /* 0x00cea40008000800 */
[----:B--2---:R-:W-:-:S05]  /*1480*/  LOP3.LUT R2, R2, 0x1800, RZ, 0xb8, !PT ;  /* 0x0000180002027812 */ /* 0x004fca00078eb8ff */
[----:B------:R3:W-:Y:S02]  /*1490*/  STS [UR8+0x8], R2 ;  /* 0x00000802ff007988 */ /* 0x0007e40008000808 */
.L_x_48:
[----:B------:R-:W-:Y:S05]  /*14a0*/  @P3 BREAK.RELIABLE B3 ;  /* 0x0000000000033942 */ /* 0x000fea0003800100 */
[----:B------:R-:W-:Y:S05]  /*14b0*/  @P3 BRA `(.L_x_50) ;  /* 0x0000000000243947 */ /* 0x000fea0003800000 */
[----:B--23--:R-:W2:Y:S01]  /*14c0*/  LDS R2, [UR8+0x8] ;  /* 0x00000808ff027984 */ /* 0x00cea20008000800 */
[----:B-----5:R-:W-:-:S05]  /*14d0*/  IMAD.MOV.U32 R3, RZ, RZ, 0x6000 ;  /* 0x00006000ff037424 */ /* 0x020fca00078e00ff */
[----:B--2---:R-:W-:-:S04]  /*14e0*/  LOP3.LUT R2, R2, 0x6000, R3, 0xd8, !PT ;  /* 0x0000600002027812 */ /* 0x004fc800078ed803 */
[----:B------:R-:W-:-:S05]  /*14f0*/  LOP3.LUT R2, R2, 0x400000, RZ, 0xb8, !PT ;  /* 0x0040000002027812 */ /* 0x000fca00078eb8ff */
[----:B------:R2:W-:Y:S02]  /*1500*/  STS [UR8+0x8], R2 ;  /* 0x00000802ff007988 */ /* 0x0005e40008000808 */
.L_x_49:
[----:B------:R-:W-:Y:S05]  /*1510*/  BSYNC.RELIABLE B3 ;  /* 0x0000000000037941 */ /* 0x000fea0003800100 */
.L_x_46:
[----:B--23--:R-:W2:Y:S02]  /*1520*/  @!P3 LDS R2, [UR8+0x8] ;  /* 0x00000808ff02b984 */ /* 0x00cea40008000800 */
[----:B--2---:R-:W-:-:S05]  /*1530*/  @!P3 LOP3.LUT R2, R2, 0x8000, RZ, 0xb8, !PT ;  /* 0x000080000202b812 */ /* 0x004fca00078eb8ff */
[----:B------:R2:W-:Y:S02]  /*1540*/  @!P3 STS [UR8+0x8], R2 ;  /* 0x00000802ff00b988 */ /* 0x0005e40008000808 */
.L_x_50:
[----:B------:R-:W-:Y:S05]  /*1550*/  BSYNC.RECONVERGENT B4 ;  /* 0x0000000000047941 */ /* 0x000fea0003800200 */
.L_x_45:
[----:B------:R-:W-:Y:S05]  /*1560*/  WARPSYNC.ALL ;  /* 0x0000000000007948 */ /* 0x000fea0003800000 */
[----:B------:R-:W-:Y:S01]  /*1570*/  NOP ;  /* 0x0000000000007918 */ /* 0x000fe20000000000 */
[----:B------:R-:W-:-:S04]  /*1580*/  UIADD3 UR4, UPT, UPT, UR4, 0x100, URZ ;  /* 0x0000010004047890 */ /* 0x000fc8000fffe0ff */
[----:B------:R-:W-:-:S04]  /*1590*/  UIADD3 UR20, UP0, UPT, UR4, UR20, URZ ;  /* 0x0000001404147290 */ /* 0x000fc8000ff1e0ff */
[----:B------:R-:W-:Y:S01]  /*15a0*/  ULEA.HI.X.SX32 UR21, UR4, UR21, 0x1, UP0 ;  /* 0x0000001504157291 */ /* 0x000fe200080f0eff */
[----:B------:R-:W-:Y:S11]  /*15b0*/  @P0 BRA `(.L_x_51) ;  /* 0x0000000000300947 */ /* 0x000ff60003800000 */
[----:B--23--:R-:W2:Y:S01]  /*15c0*/  S2R R2, SR_LANEID ;  /* 0x0000000000027919 */ /* 0x00cea20000000000 */
[----:B------:R-:W-:Y:S05]  /*15d0*/  WARPSYNC.ALL ;  /* 0x0000000000007948 */ /* 0x000fea0003800000 */
[----:B------:R-:W-:Y:S01]  /*15e0*/  NOP ;  /* 0x0000000000007918 */ /* 0x000fe20000000000 */
[----:B--2---:R-:W-:-:S05]  /*15f0*/  IMAD.SHL.U32 R4, R2, 0x4, RZ ;  /* 0x0000000402047824 */ /* 0x004fca00078e00ff */
[----:B------:R-:W2:Y:S01]  /*1600*/  LDS R5, [R4+UR8] ;  /* 0x0000000804057984 */ /* 0x000ea20008000800 */
[----:B------:R-:W-:-:S05]  /*1610*/  IADD3 R2, P1, PT, R4, UR20, RZ ;  /* 0x0000001404027c10 */ /* 0x000fca000ff3e0ff */
[----:B-----5:R-:W-:-:S05]  /*1620*/  IMAD.X R3, RZ, RZ, UR21, P1 ;  /* 0x00000015ff037e24 */ /* 0x020fca00088e06ff */
[----:B--2---:R2:W3:Y:S01]  /*1630*/  ATOMG.E.EXCH.STRONG.GPU PT, RZ, [R2], R5 ;  /* 0x0000000502ff73a8 */ /* 0x0044e200041ee100 */
[----:B------:R-:W-:-:S04]  /*1640*/  DEPBAR {5,4,3,2,1,0} ;  /* 0x0000003f0000791a */ /* 0x000fc80000000000 */
[----:B------:R-:W5:Y:S02]  /*1650*/  CCTL.E.C.LDCU.IV.DEEP [UR20] ;  /* 0x0000000014007540 */ /* 0x000f640009c08000 */
[----:B-----5:R2:W-:Y:S01]  /*1660*/  UTMACCTL.IV [UR20] ;  /* 0x00000000140079b9 */ /* 0x0205e20008000000 */
[----:B------:R-:W-:Y:S01]  /*1670*/  NOP ;  /* 0x0000000000007918 */ /* 0x000fe20000000000 */
.L_x_51:
[----:B------:R-:W-:Y:S05]  /*1680*/  @P0 BRA `(.L_x_52) ;  /* 0x00000000000c0947 */ /* 0x000fea0003800000 */
[----:B------:R0:W-:Y:S01]  /*1690*/  UTMACMDFLUSH ;  /* 0x00000000000079b7 */ /* 0x0001e20000000000 */
[----:B------:R-:W-:Y:S05]  /*16a0*/  @P0 BRA `(.L_x_52) ;  /* 0x0000000000040947 */ /* 0x000fea0003800000 */
[----:B------:R-:W-:-:S04]  /*16b0*/  DEPBAR.LE SB0, 0x0 ;  /* 0x000080000000791a */ /* 0x000fc80000000000 */
.L_x_52:
[----:B------:R-:W-:Y:S05]  /*16c0*/  WARPSYNC.ALL ;  /* 0x0000000000007948 */ /* 0x000fea0003800000 */
[----:B------:R-:W-:Y:S01]  /*16d0*/  NOP ;  /* 0x0000000000007918 */ /* 0x000fe20000000000 */
[----:B---3--:R-:W-:Y:S01]  /*16e0*/  BAR.SYNC.DEFER_BLOCKING 0x0 ;  /* 0x0000000000007b1d */ /* 0x008fe20000010000 */
[----:B--2---:R-:W-:Y:S01]  /*16f0*/  SHF.R.U32.HI R2, RZ, 0x5, R0 ;  /* 0x00000005ff027819 */ /* 0x004fe20000011600 */
[----:B------:R-:W-:-:S03]  /*1700*/  UIADD3 UR12, UPT, UPT, UR8, 0x12020, URZ ;  /* 0x00012020080c7890 */ /* 0x000fc6000fffe0ff */
[----:B------:R-:W-:Y:S01]  /*1710*/  R2UR UR22, R2 ;  /* 0x00000000021672ca */ /* 0x000fe200000e0000 */
[----:B------:R-:W-:Y:S01]  /*1720*/  VOTEU.ALL UP0, P3 ;  /* 0x0000000000ff7886 */ /* 0x000fe20001800000 */
[----:B------:R-:W-:Y:S01]  /*1730*/  UMOV UR4, 0x1 ;  /* 0x0000000100047882 */ /* 0x000fe20000000000 */
[----:B------:R-:W-:Y:S01]  /*1740*/  VOTEU.ALL UP1, P3 ;  /* 0x0000000000ff7886 */ /* 0x000fe20001820000 */
[----:B------:R-:W-:Y:S02]  /*1750*/  BSSY.RECONVERGENT B4, `(.L_x_53) ;  /* 0x0000018000047945 */ /* 0x000fe40003800200 */
[----:B------:R-:W-:-:S04]  /*1760*/  @!UP0 UIADD3 UR10, UPT, UPT, -UR4, 0x100000, URZ ;  /* 0x00100000040a8890 */ /* 0x000fc8000fffe1ff */
[----:B------:R-:W-:Y:S02]  /*1770*/  @!UP0 USHF.L.U32 UR11, UR10, 0xb, URZ ;  /* 0x0000000b0a0b8899 */ /* 0x000fe400080006ff */
[----:B------:R-:W-:Y:S02]  /*1780*/  @!UP0 USHF.L.U32 UR10, UR10, 0x1, URZ ;  /* 0x000000010a0a8899 */ /* 0x000fe400080006ff */
[----:B------:R-:W-:-:S04]  /*1790*/  @!UP0 UIADD3 UR4, UPT, UPT, -UR4, 0x100000, URZ ;  /* 0x0010000004048890 */ /* 0x000fc8000fffe1ff */
[----:B------:R-:W-:Y:S02]  /*17a0*/  @!UP0 USHF.L.U32 UR5, UR4, 0xb, URZ ;  /* 0x0000000b04058899 */ /* 0x000fe400080006ff */
[----:B------:R-:W-:Y:S01]  /*17b0*/  @!UP0 USHF.L.U32 UR4, UR4, 0x1, URZ ;  /* 0x0000000104048899 */ /* 0x000fe200080006ff */
[----:B------:R-:W-:Y:S01]  /*17c0*/  VOTEU.ALL UP0, P3 ;  /* 0x0000000000ff7886 */ /* 0x000fe20001800000 */
[----:B------:R-:W2:Y:S04]  /*17d0*/  FENCE.VIEW.ASYNC.S ;  /* 0x00000000000073c6 */ /* 0x000ea80000000000 */
[----:B--2---:R2:W3:Y:S06]  /*17e0*/  @!UP0 SYNCS.EXCH.64 URZ, [UR8+0x12000], UR10 ;  /* 0x0120000a08ff85b2 */ /* 0x0044ec0008000100 */
[----:B------:R2:W3:Y:S02]  /*17f0*/  @!UP1 SYNCS.EXCH.64 URZ, [UR8+0x12020], UR4 ;  /* 0x0120200408ff95b2 */ /* 0x0004e40008000100 */
[----:B---3--:R-:W-:Y:S06]  /*1800*/  BAR.SYNC.DEFER_BLOCKING 0x0 ;  /* 0x0000000000007b1d */ /* 0x008fec0000010000 */
[----:B------:R-:W-:Y:S05]  /*1810*/  @P3 BRA `(.L_x_54) ;  /* 0x00000000002c3947 */ /* 0x000fea0003800000 */
[----:B--2---:R-:W-:Y:S02]  /*1820*/  UMOV UR4, 0x1 ;  /* 0x0000000100047882 */ /* 0x004fe40000000000 */
[----:B------:R-:W-:-:S04]  /*1830*/  UIADD3 UR10, UPT, UPT, -UR4, 0x100000, URZ ;  /* 0x00100000040a7890 */ /* 0x000fc8000fffe1ff */
[----:B------:R-:W-:Y:S02]  /*1840*/  USHF.L.U32 UR11, UR10, 0xb, URZ ;  /* 0x0000000b0a0b7899 */ /* 0x000fe400080006ff */
[----:B------:R-:W-:Y:S02]  /*1850*/  USHF.L.U32 UR10, UR10, 0x1, URZ ;  /* 0x000000010a0a7899 */ /* 0x000fe400080006ff */
[----:B------:R-:W-:-:S04]  /*1860*/  UIADD3 UR4, UPT, UPT, -UR4, 0x100000, URZ ;  /* 0x0010000004047890 */ /* 0x000fc8000fffe1ff */
[----:B------:R-:W-:Y:S02]  /*1870*/  USHF.L.U32 UR5, UR4, 0xb, URZ ;  /* 0x0000000b04057899 */ /* 0x000fe400080006ff */
[----:B------:R-:W-:Y:S01]  /*1880*/  USHF.L.U32 UR4, UR4, 0x1, URZ ;  /* 0x0000000104047899 */ /* 0x000fe200080006ff */
[----:B------:R-:W2:Y:S03]  /*1890*/  FENCE.VIEW.ASYNC.S ;  /* 0x00000000000073c6 */ /* 0x000ea60000000000 */
[----:B--2---:R3:W2:Y:S08]  /*18a0*/  SYNCS.EXCH.64 URZ, [UR8+0x12008], UR10 ;  /* 0x0120080a08ff75b2 */ /* 0x0046b00008000100 */
[----:B------:R3:W4:Y:S02]  /*18b0*/  SYNCS.EXCH.64 URZ, [UR8+0x12028], UR4 ;  /* 0x0120280408ff75b2 */ /* 0x0007240008000100 */
[----:B---3--:R-:W-:Y:S01]  /*18c0*/  NOP ;  /* 0x0000000000007918 */ /* 0x008fe20000000000 */
.L_x_54:
[----:B--2---:R-:W-:Y:S05]  /*18d0*/  BSYNC.RECONVERGENT B4 ;  /* 0x0000000000047941 */ /* 0x004fea0003800200 */
.L_x_53:
[----:B----4-:R-:W-:Y:S01]  /*18e0*/  BAR.SYNC.DEFER_BLOCKING 0x0 ;  /* 0x0000000000007b1d */ /* 0x010fe20000010000 */
[----:B------:R-:W-:Y:S01]  /*18f0*/  USHF.L.U32 UR15, UR7, 0x7, URZ ;  /* 0x00000007070f7899 */ /* 0x000fe200080006ff */
[----:B------:R-:W-:Y:S01]  /*1900*/  ISETP.GE.AND P0, PT, R7, 0x1, PT ;  /* 0x000000010700780c */ /* 0x000fe20003f06270 */
[----:B------:R-:W-:-:S03]  /*1910*/  USHF.L.U32 UR18, UR9, 0x6, URZ ;  /* 0x0000000609127899 */ /* 0x000fc600080006ff */
[----:B------:R-:W-:Y:S04]  /*1920*/  BSSY.RECONVERGENT B4, `(.L_x_55) ;  /* 0x000000d000047945 */ /* 0x000fe80003800200 */
[----:B------:R-:W-:Y:S05]  /*1930*/  @P3 BRA `(.L_x_56) ;  /* 0x00000000002c3947 */ /* 0x000fea0003800000 */
[----:B------:R-:W-:Y:S02]  /*1940*/  UMOV UR4, 0x1 ;  /* 0x0000000100047882 */ /* 0x000fe40000000000 */
[----:B------:R-:W-:-:S04]  /*1950*/  UIADD3 UR10, UPT, UPT, -UR4, 0x100000, URZ ;  /* 0x00100000040a7890 */ /* 0x000fc8000fffe1ff */
[----:B------:R-:W-:Y:S02]  /*1960*/  USHF.L.U32 UR11, UR10, 0xb, URZ ;  /* 0x0000000b0a0b7899 */ /* 0x000fe400080006ff */
[----:B------:R-:W-:Y:S02]  /*1970*/  USHF.L.U32 UR10, UR10, 0x1, URZ ;  /* 0x000000010a0a7899 */ /* 0x000fe400080006ff */
[----:B------:R-:W-:-:S04]  /*1980*/  UIADD3 UR4, UPT, UPT, -UR4, 0x100000, URZ ;  /* 0x0010000004047890 */ /* 0x000fc8000fffe1ff */
[----:B------:R-:W-:Y:S02]  /*1990*/  USHF.L.U32 UR5, UR4, 0xb, URZ ;  /* 0x0000000b04057899 */ /* 0x000fe400080006ff */
[----:B------:R-:W-:Y:S01]  /*19a0*/  USHF.L.U32 UR4, UR4, 0x1, URZ ;  /* 0x0000000104047899 */ /* 0x000fe200080006ff */
[----:B------:R-:W2:Y:S03]  /*19b0*/  FENCE.VIEW.ASYNC.S ;  /* 0x00000000000073c6 */ /* 0x000ea60000000000 */
[----:B--2---:R2:W3:Y:S08]  /*19c0*/  SYNCS.EXCH.64 URZ, [UR8+0x12010], UR10 ;  /* 0x0120100a08ff75b2 */ /* 0x0044f00008000100 */
[----:B------:R2:W4:Y:S01]  /*19d0*/  SYNCS.EXCH.64 URZ, [UR8+0x12030], UR4 ;  /* 0x0120300408ff75b2 */ /* 0x0005220008000100 */
[----:B------:R-:W-:Y:S01]  /*19e0*/  NOP ;  /* 0x0000000000007918 */ /* 0x000fe20000000000 */
.L_x_56:
[----:B--2---:R-:W-:Y:S05]  /*19f0*/  BSYNC.RECONVERGENT B4 ;  /* 0x0000000000047941 */ /* 0x004fea0003800200 */
.L_x_55:
[----:B------:R-:W-:Y:S05]  /*1a00*/  @!P0 BRA `(.L_x_57) ;  /* 0x0000000800748947 */ /* 0x000fea0003800000 */
[----:B---34-:R-:W-:Y:S01]  /*1a10*/  BAR.SYNC.DEFER_BLOCKING 0x0 ;  /* 0x0000000000007b1d */ /* 0x018fe20000010000 */
[----:B------:R-:W-:Y:S01]  /*1a20*/  @!P3 IMAD.MOV.U32 R2, RZ, RZ, 0x6000 ;  /* 0x00006000ff02b424 */ /* 0x000fe200078e00ff */
[----:B------:R-:W-:Y:S02]  /*1a30*/  ELECT P1, URZ, PT ;  /* 0x0000000000ff782f */ /* 0x000fe40003820000 */
[----:B------:R-:W-:Y:S02]  /*1a40*/  ELECT P0, URZ, PT ;  /* 0x0000000000ff782f */ /* 0x000fe40003800000 */
[C---:B------:R-:W-:Y:S01]  /*1a50*/  ISETP.LT.U32.AND P1, PT, R36.reuse, 0x20, P1 ;  /* 0x000000202400780c */ /* 0x040fe20000f21070 */
[----:B------:R-:W-:Y:S01]  /*1a60*/  UMOV UR11, UR15 ;  /* 0x0000000f000b7c82 */ /* 0x000fe20008000000 */
[----:B------:R-:W-:Y:S01]  /*1a70*/  ISETP.LT.U32.AND P0, PT, R36, 0x20, P0 ;  /* 0x000000202400780c */ /* 0x000fe20000701070 */
[----:B------:R-:W-:-:S10]  /*1a80*/  UIADD3 UR16, UPT, UPT, UR8, 0xc000, URZ ;  /* 0x0000c00008107890 */ /* 0x000fd4000fffe0ff */
[----:B------:R-:W-:Y:S01]  /*1a90*/  VOTEU.ANY UP0, P1 ;  /* 0x0000000000ff7886 */ /* 0x000fe20000800100 */
[----:B------:R-:W-:Y:S01]  /*1aa0*/  VOTEU.ANY UP2, P1 ;  /* 0x0000000000ff7886 */ /* 0x000fe20000840100 */
[----:B------:R-:W-:Y:S01]  /*1ab0*/  VOTEU.ANY UP1, P0 ;  /* 0x0000000000ff7886 */ /* 0x000fe20000020100 */
[----:B------:R-:W-:Y:S01]  /*1ac0*/  VOTEU.ANY UP3, P0 ;  /* 0x0000000000ff7886 */ /* 0x000fe20000060100 */
[----:B------:R2:W-:Y:S01]  /*1ad0*/  @!P3 SYNCS.ARRIVE.TRANS64 RZ, [UR8+0x12000], R2 ;  /* 0x01200002ffffb9a7 */ /* 0x0005e20008000008 */
[----:B------:R3:W-:Y:S06]  /*1ae0*/  MEMBAR.ALL.CTA ;  /* 0x0000000000007992 */ /* 0x0007ec0000008000 */
[----:B---3--:R-:W3:Y:S01]  /*1af0*/  FENCE.VIEW.ASYNC.S ;  /* 0x00000000000073c6 */ /* 0x008ee20000000000 */
[----:B------:R-:W-:Y:S01]  /*1b00*/  @UP0 UIADD3 UR9, UPT, UPT, UR8, 0x12000, URZ ;  /* 0x0001200008090890 */ /* 0x000fe2000fffe0ff */
[----:B------:R-:W-:Y:S01]  /*1b10*/  @UP0 UMOV UR10, URZ ;  /* 0x000000ff000a0c82 */ /* 0x000fe20008000000 */
[----:B------:R-:W-:Y:S01]  /*1b20*/  @UP1 UIADD3 UR17, UPT, UPT, UR8, 0x12000, URZ ;  /* 0x0001200008111890 */ /* 0x000fe2000fffe0ff */
[----:B------:R-:W-:Y:S01]  /*1b30*/  @UP1 UMOV UR19, URZ ;  /* 0x000000ff00131c82 */ /* 0x000fe20008000000 */
[----:B------:R-:W-:Y:S01]  /*1b40*/  UISETP.NE.U32.AND UP0, UPT, UR22, URZ, UPT ;  /* 0x000000ff1600728c */ /* 0x000fe2000bf05070 */
[----:B---3--:R-:W-:Y:S06]  /*1b50*/  BAR.SYNC.DEFER_BLOCKING 0x0 ;  /* 0x0000000000007b1d */ /* 0x008fec0000010000 */
[----:B------:R2:W-:Y:S02]  /*1b60*/  @UP2 UTMALDG.2D [UR8], [UR24] ;  /* 0x00000008180025b4 */ /* 0x0005e40008008000 */
[----:B------:R-:W-:Y:S06]  /*1b70*/  BAR.SYNC.DEFER_BLOCKING 0x0 ;  /* 0x0000000000007b1d */ /* 0x000fec0000010000 */
[----:B------:R2:W-:Y:S02]  /*1b80*/  @UP3 UTMALDG.2D [UR16], [UR26] ;  /* 0x000000101a0035b4 */ /* 0x0005e40008008000 */
[----:B------:R-:W-:Y:S06]  /*1b90*/  BAR.SYNC.DEFER_BLOCKING 0x0 ;  /* 0x0000000000007b1d */ /* 0x000fec0000010000 */
[----:B------:R-:W3:Y:S02]  /*1ba0*/  SYNCS.PHASECHK.TRANS64.TRYWAIT P0, [UR8+0x12000], RZ ;  /* 0x012000ffff0075a7 */ /* 0x000ee40008001108 */
[----:B--23--:R-:W-:Y:S05]  /*1bb0*/  @!P0 BRA `(.L_x_58) ;  /* 0x0000000c00c48947 */ /* 0x00cfea0003800000 */
.L_x_74:
[----:B------:R-:W-:Y:S05]  /*1bc0*/  BRA.U UP0, `(.L_x_59) ;  /* 0x0000000100747547 */ /* 0x000fea000b800000 */
[----:B------:R-:W-:Y:S02]  /*1bd0*/  USHF.R.U32.HI UR6, URZ, 0x4, UR8 ;  /* 0x00000004ff067899 */ /* 0x000fe40008011608 */
[----:B------:R-:W-:Y:S02]  /*1be0*/  USHF.R.U32.HI UR10, URZ, 0x4, UR16 ;  /* 0x00000004ff0a7899 */ /* 0x000fe40008011610 */
[----:B------:R-:W-:Y:S02]  /*1bf0*/  USGXT.U32 UR6, UR6, 0xe ;  /* 0x0000000e0606789a */ /* 0x000fe40008000000 */
[----:B------:R-:W-:Y:S02]  /*1c00*/  USGXT.U32 UR10, UR10, 0xe ;  /* 0x0000000e0a0a789a */ /* 0x000fe40008000000 */
[----:B------:R-:W-:Y:S02]  /*1c10*/  UIADD3 UR34, UP0, UPT, UR6, 0x2, URZ ;  /* 0x0000000206227890 */ /* 0x000fe4000ff1e0ff */
[----:B------:R-:W-:Y:S01]  /*1c20*/  UIADD3 UR32, UP1, UPT, UR10, 0x80, URZ ;  /* 0x000000800a207890 */ /* 0x000fe2000ff3e0ff */
[----:B------:R-:W-:Y:S01]  /*1c30*/  UMOV UR4, URZ ;  /* 0x000000ff00047c82 */ /* 0x000fe20008000000 */
[----:B------:R-:W-:Y:S01]  /*1c40*/  UMOV UR5, URZ ;  /* 0x000000ff00057c82 */ /* 0x000fe20008000000 */
[----:B------:R-:W-:-:S02]  /*1c50*/  UIADD3.X UR35, UPT, UPT, UR4, 0x40004040, URZ, UP0, !UPT ;  /* 0x4000404004237890 */ /* 0x000fc400087fe4ff */
[----:B------:R-:W-:Y:S02]  /*1c60*/  UIADD3.X UR33, UPT, UPT, UR5, 0x40004040, URZ, UP1, !UPT ;  /* 0x4000404005217890 */ /* 0x000fe40008ffe4ff */
[----:B------:R-:W-:Y:S02]  /*1c70*/  UIADD3.64 UR4, UPT, UPT, UR34, 0x2, URZ ;  /* 0x0000000222047897 */ /* 0x000fe4000fffe0ff */
[----:B------:R-:W-:Y:S02]  /*1c80*/  UIADD3.64 UR16, UPT, UPT, UR32, 0x80, URZ ;  /* 0x0000008020107897 */ /* 0x000fe4000fffe0ff */
[----:B------:R-:W-:Y:S02]  /*1c90*/  UIADD3.64 UR28, UPT, UPT, UR34, 0x4, URZ ;  /* 0x00000004221c7897 */ /* 0x000fe4000fffe0ff */
[----:B------:R-:W-:Y:S01]  /*1ca0*/  UIADD3.64 UR30, UPT, UPT, UR32, 0x100, URZ ;  /* 0x00000100201e7897 */ /* 0x000fe2000fffe0ff */
[----:B------:R-:W-:Y:S01]  /*1cb0*/  UMOV UR36, 0x0 ;  /* 0x0000000000247882 */ /* 0x000fe20000000000 */
[----:B------:R-:W-:Y:S01]  /*1cc0*/  UMOV UR37, 0x8110010 ;  /* 0x0811001000257882 */ /* 0x000fe20000000000 */
[----:B------:R-:W-:Y:S01]  /*1cd0*/  UMOV UR7, 0x40004040 ;  /* 0x4000404000077882 */ /* 0x000fe20000000000 */
[----:B------:R-:W-:Y:S01]  /*1ce0*/  UMOV UR11, 0x40004040 ;  /* 0x40004040000b7882 */ /* 0x000fe20000000000 */
[----:B------:R-:W-:Y:S01]  /*1cf0*/  UMOV UR38, 0x0 ;  /* 0x0000000000267882 */ /* 0x000fe20000000000 */
[----:B------:R-:W-:Y:S01]  /*1d00*/  UMOV UR39, 0x8110010 ;  /* 0x0811001000277882 */ /* 0x000fe20000000000 */
[----:B------:R-:W-:Y:S01]  /*1d10*/  UMOV UR40, 0x0 ;  /* 0x0000000000287882 */ /* 0x000fe20000000000 */
[----:B------:R-:W-:Y:S01]  /*1d20*/  UMOV UR41, 0x8110010 ;  /* 0x0811001000297882 */ /* 0x000fe20000000000 */
[----:B------:R2:W-:Y:S01]  /*1d30*/  UTCHMMA gdesc[UR6], gdesc[UR10], tmem[UR23], tmem[UR36], idesc[UR37], !UPT ;  /* 0x00ff240a060075ea */ /* 0x0005e2000f800017 */
[----:B------:R-:W-:Y:S01]  /*1d40*/  UMOV UR42, 0x0 ;  /* 0x00000000002a7882 */ /* 0x000fe20000000000 */
[----:B------:R-:W-:Y:S01]  /*1d50*/  UMOV UR43, 0x8110010 ;  /* 0x08110010002b7882 */ /* 0x000fe20000000000 */
[----:B------:R2:W-:Y:S01]  /*1d60*/  UTCHMMA gdesc[UR34], gdesc[UR32], tmem[UR23], tmem[UR38], idesc[UR39], UPT ;  /* 0x00ff2620220075ea */ /* 0x0005e2000b800017 */
[----:B------:R2:W-:Y:S01]  /*1d70*/  UTCHMMA gdesc[UR4], gdesc[UR16], tmem[UR23], tmem[UR40], idesc[UR41], UPT ;  /* 0x00ff2810040075ea */ /* 0x0005e2000b800017 */
[----:B------:R2:W-:Y:S01]  /*1d80*/  UTCHMMA gdesc[UR28], gdesc[UR30], tmem[UR23], tmem[UR42], idesc[UR43], UPT ;  /* 0x00ff2a1e1c0075ea */ /* 0x0005e2000b800017 */
[----:B------:R-:W-:Y:S01]  /*1d90*/  NOP ;  /* 0x0000000000007918 */ /* 0x000fe20000000000 */
.L_x_59:
[----:B------:R-:W-:Y:S01]  /*1da0*/  ELECT P0, URZ, PT ;  /* 0x0000000000ff782f */ /* 0x000fe20003800000 */
[----:B--2---:R-:W-:Y:S01]  /*1db0*/  UMOV UR4, UR12 ;  /* 0x0000000c00047c82 */ /* 0x004fe20008000000 */
[----:B------:R-:W-:Y:S02]  /*1dc0*/  UMOV UR5, URZ ;  /* 0x000000ff00057c82 */ /* 0x000fe40008000000 */
[----:B------:R-:W-:-:S13]  /*1dd0*/  ISETP.LT.U32.AND P0, PT, R36, 0x20, P0 ;  /* 0x000000202400780c */ /* 0x000fda0000701070 */
[----:B------:R-:W-:Y:S01]  /*1de0*/  VOTEU.ANY UP0, P0 ;  /* 0x0000000000ff7886 */ /* 0x000fe20000000100 */
[----:B------:R-:W-:Y:S01]  /*1df0*/  VOTEU.ANY UP1, P0 ;  /* 0x0000000000ff7886 */ /* 0x000fe20000020100 */
[----:B------:R-:W-:-:S03]  /*1e00*/  ISETP.GE.U32.AND P0, PT, R7, 0x41, PT ;  /* 0x000000410700780c */ /* 0x000fc60003f06070 */
[----:B------:R-:W-:Y:S02]  /*1e10*/  @UP0 UMOV UR4, UR4 ;  /* 0x0000000400040c82 */ /* 0x000fe40008000000 */
[----:B------:R2:W-:Y:S01]  /*1e20*/  @UP1 UTCBAR [UR4], URZ ;  /* 0x000000ff040013e9 */ /* 0x0005e200080000ff */
[----:B------:R-:W-:Y:S06]  /*1e30*/  BAR.SYNC.DEFER_BLOCKING 0x0 ;  /* 0x0000000000007b1d */ /* 0x000fec0000010000 */
[----:B------:R-:W3:Y:S02]  /*1e40*/  SYNCS.PHASECHK.TRANS64.TRYWAIT P1, [UR8+0x12020], RZ ;  /* 0x012020ffff0075a7 */ /* 0x000ee40008021108 */
[----:B--23--:R-:W-:Y:S05]  /*1e50*/  @!P1 BRA `(.L_x_60) ;  /* 0x0000000c00289947 */ /* 0x00cfea0003800000 */
.L_x_75:
[----:B------:R-:W-:Y:S01]  /*1e60*/  UMOV UR4, URZ ;  /* 0x000000ff00047c82 */ /* 0x000fe20008000000 */
[----:B------:R-:W-:Y:S05]  /*1e70*/  @!P0 BRA `(.L_x_57) ;  /* 0x0000000400588947 */ /* 0x000fea0003800000 */
[----:B------:R-:W2:Y:S01]  /*1e80*/  LDCU UR29, c[0x0][0x3a0] ;  /* 0x00007400ff1d77ac */ /* 0x000ea20008000800 */
[----:B------:R-:W-:Y:S01]  /*1e90*/  UMOV UR9, 0x1 ;  /* 0x0000000100097882 */ /* 0x000fe20000000000 */
[----:B------:R-:W-:-:S05]  /*1ea0*/  UMOV UR14, 0x40 ;  /* 0x00000040000e7882 */ /* 0x000fca0000000000 */
.L_x_64:
[----:B------:R-:W-:Y:S01]  /*1eb0*/  BAR.SYNC.DEFER_BLOCKING 0x0 ;  /* 0x0000000000007b1d */ /* 0x000fe20000010000 */
[----:B------:R-:W-:Y:S01]  /*1ec0*/  ULEA UR28, UR9, UR8, 0x3 ;  /* 0x00000008091c7291 */ /* 0x000fe2000f8e18ff */
[----:B------:R-:W-:Y:S01]  /*1ed0*/  @!P3 IMAD.MOV.U32 R2, RZ, RZ, 0x6000 ;  /* 0x00006000ff02b424 */ /* 0x000fe200078e00ff */
[----:B------:R-:W-:Y:S01]  /*1ee0*/  ELECT P1, URZ, PT ;  /* 0x0000000000ff782f */ /* 0x000fe20003820000 */
[----:B------:R-:W-:-:S03]  /*1ef0*/  ULEA UR12, UR9, UR8, 0xe ;  /* 0x00000008090c7291 */ /* 0x000fc6000f8e70ff */
[----:B------:R-:W-:Y:S02]  /*1f00*/  ISETP.LT.U32.AND P1, PT, R36, 0x20, P1 ;  /* 0x000000202400780c */ /* 0x000fe40000f21070 */
[----:B------:R-:W-:Y:S01]  /*1f10*/  ELECT P0, URZ, PT ;  /* 0x0000000000ff782f */ /* 0x000fe20003800000 */
[----:B------:R-:W-:-:S03]  /*1f20*/  ULEA UR16, UR9, UR8, 0xd ;  /* 0x0000000809107291 */ /* 0x000fc6000f8e68ff */
[----:B------:R-:W-:Y:S01]  /*1f30*/  ISETP.LT.U32.AND P0, PT, R36, 0x20, P0 ;  /* 0x000000202400780c */ /* 0x000fe20000701070 */
[----:B------:R-:W-:Y:S01]  /*1f40*/  UMOV UR19, UR14 ;  /* 0x0000000e00137c82 */ /* 0x000fe20008000000 */
[----:B------:R-:W-:Y:S02]  /*1f50*/  UIADD3 UR16, UPT, UPT, UR16, 0xc000, URZ ;  /* 0x0000c00010107890 */ /* 0x000fe4000fffe0ff */
[----:B------:R-:W-:-:S03]  /*1f60*/  USHF.L.U32 UR5, UR4, 0x1f, URZ ;  /* 0x0000001f04057899 */ /* 0x000fc600080006ff */
[----:B------:R-:W-:Y:S01]  /*1f70*/  VOTEU.ANY UP0, P1 ;  /* 0x0000000000ff7886 */ /* 0x000fe20000800100 */
[----:B------:R3:W-:Y:S01]  /*1f80*/  @!P3 SYNCS.ARRIVE.TRANS64 RZ, [UR28+0x12000], R2 ;  /* 0x01200002ffffb9a7 */ /* 0x0007e2000800001c */
[----:B------:R4:W-:Y:S06]  /*1f90*/  MEMBAR.ALL.CTA ;  /* 0x0000000000007992 */ /* 0x0009ec0000008000 */
[----:B----4-:R-:W4:Y:S01]  /*1fa0*/  FENCE.VIEW.ASYNC.S ;  /* 0x00000000000073c6 */ /* 0x010f220000000000 */
[----:B------:R-:W-:Y:S01]  /*1fb0*/  @UP0 UIADD3 UR13, UPT, UPT, UR28, 0x12000, URZ ;  /* 0x000120001c0d0890 */ /* 0x000fe2000fffe0ff */
[----:B----4-:R-:W-:Y:S01]  /*1fc0*/  VOTEU.ANY UP0, P1 ;  /* 0x0000000000ff7886 */ /* 0x010fe20000800100 */
[----:B------:R-:W-:Y:S01]  /*1fd0*/  VOTEU.ANY UP1, P0 ;  /* 0x0000000000ff7886 */ /* 0x000fe20000020100 */
[----:B---3--:R-:W-:-:S04]  /*1fe0*/  IMAD.U32 R2, RZ, RZ, UR5 ;  /* 0x00000005ff027e24 */ /* 0x008fc8000f8e00ff */
[----:B------:R-:W-:Y:S01]  /*1ff0*/  @UP1 UIADD3 UR17, UPT, UPT, UR28, 0x12000, URZ ;  /* 0x000120001c111890 */ /* 0x000fe2000fffe0ff */
[----:B------:R-:W-:Y:S01]  /*2000*/  VOTEU.ANY UP1, P0 ;  /* 0x0000000000ff7886 */ /* 0x000fe20000020100 */
[----:B------:R-:W-:Y:S06]  /*2010*/  BAR.SYNC.DEFER_BLOCKING 0x0 ;  /* 0x0000000000007b1d */ /* 0x000fec0000010000 */
[----:B------:R3:W-:Y:S01]  /*2020*/  @UP0 UTMALDG.2D [UR12], [UR24] ;  /* 0x0000000c180005b4 */ /* 0x0007e20008008000 */
[----:B------:R-:W-:Y:S01]  /*2030*/  UISETP.NE.U32.AND UP0, UPT, UR22, URZ, UPT ;  /* 0x000000ff1600728c */ /* 0x000fe2000bf05070 */
[----:B------:R-:W-:Y:S06]  /*2040*/  BAR.SYNC.DEFER_BLOCKING 0x0 ;  /* 0x0000000000007b1d */ /* 0x000fec0000010000 */
[----:B------:R3:W-:Y:S02]  /*2050*/  @UP1 UTMALDG.2D [UR16], [UR26] ;  /* 0x000000101a0015b4 */ /* 0x0007e40008008000 */
[----:B------:R-:W-:Y:S06]  /*2060*/  BAR.SYNC.DEFER_BLOCKING 0x0 ;  /* 0x0000000000007b1d */ /* 0x000fec0000010000 */
[----:B------:R-:W4:Y:S02]  /*2070*/  SYNCS.PHASECHK.TRANS64.TRYWAIT P0, [UR28+0x12000], R2 ;  /* 0x01200002ff0075a7 */ /* 0x000f24000800111c */
[----:B---34-:R-:W-:Y:S05]  /*2080*/  @!P0 BRA `(.L_x_61) ;  /* 0x0000000800a88947 */ /* 0x018fea0003800000 */
.L_x_76:
        /* <DEDUP_REMOVED lines=11> */
[----:B------:R-:W-:Y:S02]  /*2140*/  UIADD3 UR6, UP0, UPT, UR16, 0x2, URZ ;  /* 0x0000000210067890 */ /* 0x000fe4000ff1e0ff */
[----:B------:R-:W-:Y:S02]  /*2150*/  UIADD3 UR32, UP1, UPT, UR30, 0x80, URZ ;  /* 0x000000801e207890 */ /* 0x000fe4000ff3e0ff */
[----:B------:R-:W-:Y:S02]  /*2160*/  UIADD3 UR34, UP2, UPT, UR16, 0x4, URZ ;  /* 0x0000000410227890 */ /* 0x000fe4000ff5e0ff */
[----:B------:R-:W-:Y:S02]  /*2170*/  UIADD3 UR36, UP3, UPT, UR30, 0x100, URZ ;  /* 0x000001001e247890 */ /* 0x000fe4000ff7e0ff */
[----:B------:R-:W-:-:S02]  /*2180*/  UIADD3.X UR7, UPT, UPT, UR17, URZ, URZ, UP0, !UPT ;  /* 0x000000ff11077290 */ /* 0x000fc400087fe4ff */
[----:B------:R-:W-:Y:S02]  /*2190*/  UIADD3.X UR33, UPT, UPT, UR31, URZ, URZ, UP1, !UPT ;  /* 0x000000ff1f217290 */ /* 0x000fe40008ffe4ff */
[----:B------:R-:W-:Y:S02]  /*21a0*/  UIADD3.X UR35, UPT, UPT, UR17, URZ, URZ, UP2, !UPT ;  /* 0x000000ff11237290 */ /* 0x000fe400097fe4ff */
[----:B------:R-:W-:Y:S01]  /*21b0*/  UIADD3.X UR37, UPT, UPT, UR31, URZ, URZ, UP3, !UPT ;  /* 0x000000ff1f257290 */ /* 0x000fe20009ffe4ff */
        /* <DEDUP_REMOVED lines=8> */
[----:B------:R3:W-:Y:S01]  /*2240*/  UTCHMMA gdesc[UR10], gdesc[UR12], tmem[UR23], tmem[UR38], idesc[UR39], UPT ;  /* 0x00ff260c0a0075ea */ /* 0x0007e2000b800017 */
[----:B------:R-:W-:Y:S01]  /*2250*/  UMOV UR44, 0x0 ;  /* 0x00000000002c7882 */ /* 0x000fe20000000000 */
[----:B------:R-:W-:Y:S01]  /*2260*/  UMOV UR45, 0x8110010 ;  /* 0x08110010002d7882 */ /* 0x000fe20000000000 */
[----:B------:R3:W-:Y:S01]  /*2270*/  UTCHMMA gdesc[UR16], gdesc[UR30], tmem[UR23], tmem[UR40], idesc[UR41], UPT ;  /* 0x00ff281e100075ea */ /* 0x0007e2000b800017 */
[----:B------:R3:W-:Y:S01]  /*2280*/  UTCHMMA gdesc[UR6], gdesc[UR32], tmem[UR23], tmem[UR42], idesc[UR43], UPT ;  /* 0x00ff2a20060075ea */ /* 0x0007e2000b800017 */
[----:B------:R3:W-:Y:S01]  /*2290*/  UTCHMMA gdesc[UR34], gdesc[UR36], tmem[UR23], tmem[UR44], idesc[UR45], UPT ;  /* 0x00ff2c24220075ea */ /* 0x0007e2000b800017 */
[----:B------:R-:W-:Y:S01]  /*22a0*/  NOP ;  /* 0x0000000000007918 */ /* 0x000fe20000000000 */
.L_x_62:
[----:B------:R-:W-:Y:S01]  /*22b0*/  ELECT P0, URZ, PT ;  /* 0x0000000000ff782f */ /* 0x000fe20003800000 */
[----:B---3--:R-:W-:-:S03]  /*22c0*/  UIADD3 UR6, UPT, UPT, UR28, 0x12020, URZ ;  /* 0x000120201c067890 */ /* 0x008fc6000fffe0ff */
[----:B------:R-:W-:Y:S01]  /*22d0*/  ISETP.LT.U32.AND P0, PT, R36, 0x20, P0 ;  /* 0x000000202400780c */ /* 0x000fe20000701070 */
[----:B------:R-:W-:-:S12]  /*22e0*/  UMOV UR7, URZ ;  /* 0x000000ff00077c82 */ /* 0x000fd80008000000 */
[----:B------:R-:W-:Y:S01]  /*22f0*/  VOTEU.ANY UP0, P0 ;  /* 0x0000000000ff7886 */ /* 0x000fe20000000100 */
[----:B------:R-:W-:-:S04]  /*2300*/  VOTEU.ANY UP1, P0 ;  /* 0x0000000000ff7886 */ /* 0x000fc80000020100 */
[----:B------:R-:W-:Y:S02]  /*2310*/  @UP0 UMOV UR6, UR6 ;  /* 0x0000000600060c82 */ /* 0x000fe40008000000 */
[----:B------:R3:W-:Y:S01]  /*2320*/  @UP1 UTCBAR [UR6], URZ ;  /* 0x000000ff060013e9 */ /* 0x0007e200080000ff */
[----:B------:R-:W-:Y:S06]  /*2330*/  BAR.SYNC.DEFER_BLOCKING 0x0 ;  /* 0x0000000000007b1d */ /* 0x000fec0000010000 */
[----:B------:R-:W4:Y:S02]  /*2340*/  SYNCS.PHASECHK.TRANS64.TRYWAIT P0, [UR28+0x12020], R2 ;  /* 0x01202002ff0075a7 */ /* 0x000f24000800111c */
[----:B---34-:R-:W-:Y:S05]  /*2350*/  @!P0 BRA `(.L_x_63) ;  /* 0x0000000800008947 */ /* 0x018fea0003800000 */
.L_x_77:
[----:B------:R-:W-:Y:S02]  /*2360*/  UIADD3 UR9, UPT, UPT, UR9, 0x1, URZ ;  /* 0x0000000109097890 */ /* 0x000fe4000fffe0ff */
[----:B------:R-:W-:Y:S02]  /*2370*/  UIADD3 UR14, UPT, UPT, UR14, 0x40, URZ ;  /* 0x000000400e0e7890 */ /* 0x000fe4000fffe0ff */
[----:B------:R-:W-:-:S04]  /*2380*/  UISETP.NE.U32.AND UP0, UPT, UR9, 0x3, UPT ;  /* 0x000000030900788c */ /* 0x000fc8000bf05070 */
[----:B------:R-:W-:Y:S02]  /*2390*/  USEL UR5, URZ, 0x1, UP0 ;  /* 0x00000001ff057887 */ /* 0x000fe40008000000 */
[----:B------:R-:W-:Y:S02]  /*23a0*/  USEL UR9, UR9, URZ, UP0 ;  /* 0x000000ff09097287 */ /* 0x000fe40008000000 */
[----:B--2---:R-:W-:Y:S02]  /*23b0*/  UISETP.GE.AND UP0, UPT, UR14, UR29, UPT ;  /* 0x0000001d0e00728c */ /* 0x004fe4000bf06270 */
[----:B------:R-:W-:-:S07]  /*23c0*/  ULOP3.LUT UR4, UR4, UR5, URZ, 0x3c, !UPT ;  /* 0x0000000504047292 */ /* 0x000fce000f8e3cff */
[----:B------:R-:W-:Y:S05]  /*23d0*/  BRA.U !UP0, `(.L_x_64) ;  /* 0xfffffff908b47547 */ /* 0x000fea000b83ffff */
.L_x_57:
[----:B---34-:R-:W-:Y:S06]  /*23e0*/  BAR.SYNC.DEFER_BLOCKING 0x0 ;  /* 0x0000000000007b1d */ /* 0x018fec0000010000 */
[----:B------:R-:W-:Y:S04]  /*23f0*/  BSSY.RECONVERGENT B4, `(.L_x_65) ;  /* 0x0000004000047945 */ /* 0x000fe80003800200 */
[----:B------:R-:W-:Y:S05]  /*2400*/  @P3 BRA `(.L_x_66) ;  /* 0x0000000000083947 */ /* 0x000fea0003800000 */
[----:B------:R-:W2:Y:S02]  /*2410*/  SYNCS.CCTL.IV [UR8+0x12000] ;  /* 0x01200000ff0079b1 */ /* 0x000ea40008000008 */
[----:B--2---:R-:W2:Y:S02]  /*2420*/  SYNCS.CCTL.IV [UR8+0x12020] ;  /* 0x01202000ff0079b1 */ /* 0x004ea40008000008 */
.L_x_66:
[----:B------:R-:W-:Y:S05]  /*2430*/  BSYNC.RECONVERGENT B4 ;  /* 0x0000000000047941 */ /* 0x000fea0003800200 */
.L_x_65:
[----:B--2---:R-:W-:Y:S06]  /*2440*/  BAR.SYNC.DEFER_BLOCKING 0x0 ;  /* 0x0000000000007b1d */ /* 0x004fec0000010000 */
[----:B------:R-:W-:Y:S04]  /*2450*/  BSSY.RECONVERGENT B4, `(.L_x_67) ;  /* 0x0000004000047945 */ /* 0x000fe80003800200 */
[----:B------:R-:W-:Y:S05]  /*2460*/  @P3 BRA `(.L_x_68) ;  /* 0x0000000000083947 */ /* 0x000fea0003800000 */
[----:B------:R-:W2:Y:S02]  /*2470*/  SYNCS.CCTL.IV [UR8+0x12008] ;  /* 0x01200800ff0079b1 */ /* 0x000ea40008000008 */
[----:B--2---:R-:W2:Y:S02]  /*2480*/  SYNCS.CCTL.IV [UR8+0x12028] ;  /* 0x01202800ff0079b1 */ /* 0x004ea40008000008 */
.L_x_68:
[----:B------:R-:W-:Y:S05]  /*2490*/  BSYNC.RECONVERGENT B4 ;  /* 0x0000000000047941 */ /* 0x000fea0003800200 */
.L_x_67:
[----:B--2---:R-:W-:Y:S06]  /*24a0*/  BAR.SYNC.DEFER_BLOCKING 0x0 ;  /* 0x0000000000007b1d */ /* 0x004fec0000010000 */
[----:B------:R-:W-:Y:S04]  /*24b0*/  BSSY.RECONVERGENT B4, `(.L_x_69) ;  /* 0x0000004000047945 */ /* 0x000fe80003800200 */
[----:B------:R-:W-:Y:S05]  /*24c0*/  @P3 BRA `(.L_x_70) ;  /* 0x0000000000083947 */ /* 0x000fea0003800000 */
[----:B------:R-:W2:Y:S02]  /*24d0*/  SYNCS.CCTL.IV [UR8+0x12010] ;  /* 0x01201000ff0079b1 */ /* 0x000ea40008000008 */
[----:B--2---:R-:W2:Y:S02]  /*24e0*/  SYNCS.CCTL.IV [UR8+0x12030] ;  /* 0x01203000ff0079b1 */ /* 0x004ea40008000008 */
.L_x_70:
[----:B------:R-:W-:Y:S05]  /*24f0*/  BSYNC.RECONVERGENT B4 ;  /* 0x0000000000047941 */ /* 0x000fea0003800200 */
.L_x_69:
[----:B------:R-:W-:Y:S01]  /*2500*/  USHF.L.U32 UR4, UR22, 0x15, URZ ;  /* 0x0000001516047899 */ /* 0x000fe200080006ff */
[C---:B------:R-:W-:Y:S01]  /*2510*/  IMAD.SHL.U32 R2, R0.reuse, 0x10, RZ ;  /* 0x0000001000027824 */ /* 0x040fe200078e00ff */
[----:B------:R-:W-:Y:S01]  /*2520*/  USHF.L.U32 UR22, UR22, 0x3, URZ ;  /* 0x0000000316167899 */ /* 0x000fe200080006ff */
[----:B-----5:R-:W-:Y:S01]  /*2530*/  SHF.R.U32.HI R3, RZ, 0x1, R0 ;  /* 0x00000001ff037819 */ /* 0x020fe20000011600 */
[----:B------:R-:W-:Y:S01]  /*2540*/  ULOP3.LUT UR4, UR4, 0x600000, URZ, 0xc0, !UPT ;  /* 0x0060000004047892 */ /* 0x000fe2000f8ec0ff */
[----:B------:R-:W-:Y:S01]  /*2550*/  IMAD.SHL.U32 R0, R0, 0x80, RZ ;  /* 0x0000008000007824 */ /* 0x000fe200078e00ff */
[----:B------:R-:W-:Y:S01]  /*2560*/  ULOP3.LUT UR22, UR22, 0x20, URZ, 0xc0, !UPT ;  /* 0x0000002016167892 */ /* 0x000fe2000f8ec0ff */
[----:B------:R-:W-:Y:S02]  /*2570*/  LOP3.LUT R2, R2, 0x70, RZ, 0xc0, !PT ;  /* 0x0000007002027812 */ /* 0x000fe400078ec0ff */
[----:B------:R-:W-:Y:S01]  /*2580*/  ELECT P0, URZ, PT ;  /* 0x0000000000ff782f */ /* 0x000fe20003800000 */
[----:B------:R-:W-:Y:S01]  /*2590*/  UIADD3 UR4, UPT, UPT, UR22, UR4, UR23 ;  /* 0x0000000416047290 */ /* 0x000fe2000fffe017 */
[----:B------:R-:W-:Y:S01]  /*25a0*/  LOP3.LUT R3, R2, 0x40, R3, 0x78, !PT ;  /* 0x0000004002037812 */ /* 0x000fe200078e7803 */
[----:B------:R-:W-:Y:S01]  /*25b0*/  UMOV UR9, UR18 ;  /* 0x0000001200097c82 */ /* 0x000fe20008000000 */
[----:B------:R-:W-:Y:S01]  /*25c0*/  ISETP.LT.U32.AND P0, PT, R36, 0x20, P0 ;  /* 0x000000202400780c */ /* 0x000fe20000701070 */
[----:B------:R-:W-:Y:S01]  /*25d0*/  UMOV UR10, UR15 ;  /* 0x0000000f000a7c82 */ /* 0x000fe20008000000 */
[----:B------:R-:W-:-:S04]  /*25e0*/  LOP3.LUT R0, R3, 0x3f80, R0, 0xf8, !PT ;  /* 0x00003f8003007812 */ /* 0x000fc800078ef800 */
[----:B------:R-:W3:Y:S01]  /*25f0*/  LDTM.x32 R4, tmem[UR4] ;  /* 0x00000004000479ee */ /* 0x000ee200082c0000 */
[C---:B------:R-:W-:Y:S01]  /*2600*/  LOP3.LUT R2, R0.reuse, 0x10, RZ, 0x3c, !PT ;  /* 0x0000001000027812 */ /* 0x040fe200078e3cff */
[----:B------:R-:W-:Y:S01]  /*2610*/  NOP ;  /* 0x0000000000007918 */ /* 0x000fe20000000000 */
[----:B------:R-:W-:-:S04]  /*2620*/  LOP3.LUT R3, R0, 0x20, RZ, 0x3c, !PT ;  /* 0x0000002000037812 */ /* 0x000fc800078e3cff */
[----:B---3--:R-:W-:Y:S01]  /*2630*/  VOTEU.ANY UP1, P0 ;  /* 0x0000000000ff7886 */ /* 0x008fe20000020100 */
[----:B------:R-:W-:Y:S01]  /*2640*/  VOTEU.ANY UP0, P0 ;  /* 0x0000000000ff7886 */ /* 0x000fe20000000100 */
[----:B------:R-:W-:Y:S02]  /*2650*/  F2FP.F16.F32.PACK_AB R4, R5, R4 ;  /* 0x000000040504723e */ /* 0x000fe400000000ff */
[----:B------:R-:W-:Y:S02]  /*2660*/  F2FP.F16.F32.PACK_AB R5, R7, R6 ;  /* 0x000000060705723e */ /* 0x000fe400000000ff */
[----:B------:R-:W-:Y:S02]  /*2670*/  F2FP.F16.F32.PACK_AB R12, R13, R12 ;  /* 0x0000000c0d0c723e */ /* 0x000fe400000000ff */
[----:B------:R-:W-:Y:S02]  /*2680*/  F2FP.F16.F32.PACK_AB R6, R9, R8 ;  /* 0x000000080906723e */ /* 0x000fe400000000ff */
[----:B------:R-:W-:-:S02]  /*2690*/  F2FP.F16.F32.PACK_AB R7, R11, R10 ;  /* 0x0000000a0b07723e */ /* 0x000fc400000000ff */
[----:B------:R-:W-:Y:S02]  /*26a0*/  F2FP.F16.F32.PACK_AB R13, R15, R14 ;  /* 0x0000000e0f0d723e */ /* 0x000fe400000000ff */
[----:B------:R-:W-:Y:S01]  /*26b0*/  F2FP.F16.F32.PACK_AB R20, R21, R20 ;  /* 0x000000141514723e */ /* 0x000fe200000000ff */
[----:B--2---:R2:W-:Y:S01]  /*26c0*/  STS.128 [R0+UR8], R4 ;  /* 0x0000000400007988 */ /* 0x0045e20008000c08 */
[----:B------:R-:W-:Y:S02]  /*26d0*/  F2FP.F16.F32.PACK_AB R14, R17, R16 ;  /* 0x00000010110e723e */ /* 0x000fe400000000ff */
[----:B------:R-:W-:Y:S02]  /*26e0*/  F2FP.F16.F32.PACK_AB R15, R19, R18 ;  /* 0x00000012130f723e */ /* 0x000fe400000000ff */
[----:B------:R-:W-:Y:S02]  /*26f0*/  F2FP.F16.F32.PACK_AB R21, R23, R22 ;  /* 0x000000161715723e */ /* 0x000fe400000000ff */
[----:B------:R-:W-:Y:S01]  /*2700*/  F2FP.F16.F32.PACK_AB R28, R29, R28 ;  /* 0x0000001c1d1c723e */ /* 0x000fe200000000ff */
[----:B------:R2:W-:Y:S01]  /*2710*/  STS.128 [R2+UR8], R12 ;  /* 0x0000000c02007988 */ /* 0x0005e20008000c08 */
[----:B------:R-:W-:-:S02]  /*2720*/  F2FP.F16.F32.PACK_AB R22, R25, R24 ;  /* 0x000000181916723e */ /* 0x000fc400000000ff */
[----:B------:R-:W-:Y:S02]  /*2730*/  F2FP.F16.F32.PACK_AB R23, R27, R26 ;  /* 0x0000001a1b17723e */ /* 0x000fe400000000ff */
[----:B------:R-:W-:Y:S02]  /*2740*/  F2FP.F16.F32.PACK_AB R29, R31, R30 ;  /* 0x0000001e1f1d723e */ /* 0x000fe400000000ff */
[----:B------:R-:W-:Y:S01]  /*2750*/  F2FP.F16.F32.PACK_AB R30, R33, R32 ;  /* 0x00000020211e723e */ /* 0x000fe200000000ff */
[----:B------:R2:W-:Y:S01]  /*2760*/  STS.128 [R3+UR8], R20 ;  /* 0x0000001403007988 */ /* 0x0005e20008000c08 */
[----:B------:R-:W-:Y:S02]  /*2770*/  F2FP.F16.F32.PACK_AB R31, R35, R34 ;  /* 0x00000022231f723e */ /* 0x000fe400000000ff */
[----:B------:R-:W-:-:S05]  /*2780*/  LOP3.LUT R8, R0, 0x30, RZ, 0x3c, !PT ;  /* 0x0000003000087812 */ /* 0x000fca00078e3cff */
[----:B------:R2:W-:Y:S01]  /*2790*/  STS.128 [R8+UR8], R28 ;  /* 0x0000001c08007988 */ /* 0x0005e20008000c08 */
[----:B------:R3:W-:Y:S06]  /*27a0*/  MEMBAR.ALL.CTA ;  /* 0x0000000000007992 */ /* 0x0007ec0000008000 */
[----:B---3--:R-:W3:Y:S02]  /*27b0*/  FENCE.VIEW.ASYNC.S ;  /* 0x00000000000073c6 */ /* 0x008ee40000000000 */
[----:B---3--:R-:W-:Y:S06]  /*27c0*/  BAR.SYNC.DEFER_BLOCKING 0x0 ;  /* 0x0000000000007b1d */ /* 0x008fec0000010000 */
[----:B------:R2:W-:Y:S01]  /*27d0*/  @UP1 UTMASTG.2D [UR8], [UR20] ;  /* 0x00000008140013b5 */ /* 0x0005e20008008000 */
[----:B------:R0:W-:Y:S01]  /*27e0*/  UTMACMDFLUSH ;  /* 0x00000000000079b7 */ /* 0x0001e20000000000 */
[----:B------:R-:W-:-:S04]  /*27f0*/  DEPBAR.LE SB0, 0x0 ;  /* 0x000080000000791a */ /* 0x000fc80000000000 */
[----:B------:R-:W-:Y:S08]  /*2800*/  BAR.SYNC.DEFER_BLOCKING 0x0 ;  /* 0x0000000000007b1d */ /* 0x000ff00000010000 */
[----:B------:R-:W-:Y:S06]  /*2810*/  BAR.SYNC.DEFER_BLOCKING 0x0 ;  /* 0x0000000000007b1d */ /* 0x000fec0000010000 */
[----:B--2---:R-:W-:Y:S05]  /*2820*/  @P2 BRA `(.L_x_71) ;  /* 0x0000000000a02947 */ /* 0x004fea0003800000 */
[----:B------:R-:W2:Y:S01]  /*2830*/  S2UR UR5, SR_CgaCtaId ;  /* 0x00000000000579c3 */ /* 0x000ea20000008800 */
[----:B------:R-:W-:Y:S01]  /*2840*/  NOP ;  /* 0x0000000000007918 */ /* 0x000fe20000000000 */
[----:B------:R-:W-:Y:S01]  /*2850*/  UMOV UR4, 0x50 ;  /* 0x0000005000047882 */ /* 0x000fe20000000000 */
[----:B------:R-:W-:Y:S02]  /*2860*/  IMAD.U32 R0, RZ, RZ, UR23 ;  /* 0x00000017ff007e24 */ /* 0x000fe4000f8e00ff */
[----:B------:R-:W-:Y:S02]  /*2870*/  IMAD.MOV.U32 R3, RZ, RZ, 0x3 ;  /* 0x00000003ff037424 */ /* 0x000fe400078e00ff */
[----:B------:R-:W-:Y:S01]  /*2880*/  IMAD.MOV.U32 R7, RZ, RZ, 0x1 ;  /* 0x00000001ff077424 */ /* 0x000fe200078e00ff */
[----:B------:R-:W-:-:S04]  /*2890*/  LOP3.LUT R0, R0, 0xffff, RZ, 0xc0, !PT ;  /* 0x0000ffff00007812 */ /* 0x000fc800078ec0ff */
[----:B------:R-:W-:-:S05]  /*28a0*/  SHF.R.U32.HI R0, RZ, 0x5, R0 ;  /* 0x00000005ff007819 */ /* 0x000fca0000011600 */
[----:B------:R-:W-:Y:S01]  /*28b0*/  VIADD R2, R0, 0x10 ;  /* 0x0000001000027836 */ /* 0x000fe20000000000 */
[----:B------:R-:W-:Y:S01]  /*28c0*/  SHF.L.U32 R0, R3, R0, RZ ;  /* 0x0000000003007219 */ /* 0x000fe200000006ff */
[----:B--2---:R-:W-:-:S03]  /*28d0*/  ULEA UR6, UR5, UR4, 0x18 ;  /* 0x0000000405067291 */ /* 0x004fc6000f8ec0ff */
[----:B------:R-:W-:-:S04]  /*28e0*/  SHF.L.U32 R3, R7, R2, RZ ;  /* 0x0000000207037219 */ /* 0x000fc800000006ff */
[----:B------:R-:W-:Y:S02]  /*28f0*/  LOP3.LUT R0, R3, R0, RZ, 0xfc, !PT ;  /* 0x0000000003007212 */ /* 0x000fe400078efcff */
[----:B------:R-:W2:Y:S02]  /*2900*/  LDS R5, [UR6] ;  /* 0x00000006ff057984 */ /* 0x000ea40008000800 */
[C---:B------:R-:W-:Y:S02]  /*2910*/  LOP3.LUT R2, R0.reuse, 0xffff, RZ, 0xc0, !PT ;  /* 0x0000ffff00027812 */ /* 0x040fe400078ec0ff */
[----:B--2---:R-:W-:-:S04]  /*2920*/  LOP3.LUT R3, R0, 0xffff, R5, 0x80, !PT ;  /* 0x0000ffff00037812 */ /* 0x004fc800078e8005 */
[----:B------:R-:W-:-:S13]  /*2930*/  ISETP.NE.AND P0, PT, R3, R2, PT ;  /* 0x000000020300720c */ /* 0x000fda0003f05270 */
[----:B------:R-:W-:Y:S05]  /*2940*/  @P0 BRA `(.L_x_72) ;  /* 0x0000000000500947 */ /* 0x000fea0003800000 */
[----:B------:R-:W-:Y:S02]  /*2950*/  SHF.R.U32.HI R5, RZ, 0x10, R5 ;  /* 0x00000010ff057819 */ /* 0x000fe40000011605 */
[----:B------:R-:W-:-:S04]  /*2960*/  SHF.R.U32.HI R2, RZ, 0x10, R0 ;  /* 0x00000010ff027819 */ /* 0x000fc80000011600 */
[----:B------:R-:W-:-:S04]  /*2970*/  LOP3.LUT R5, R5, R2, RZ, 0xc0, !PT ;  /* 0x0000000205057212 */ /* 0x000fc800078ec0ff */
[----:B------:R-:W-:-:S13]  /*2980*/  ISETP.NE.AND P0, PT, R5, R2, PT ;  /* 0x000000020500720c */ /* 0x000fda0003f05270 */
[----:B------:R-:W-:Y:S05]  /*2990*/  @P0 BRA `(.L_x_73) ;  /* 0x0000000000300947 */ /* 0x000fea0003800000 */
[----:B------:R-:W-:Y:S01]  /*29a0*/  R2UR UR4, R0 ;  /* 0x00000000000472ca */ /* 0x000fe200000e0000 */
[----:B------:R-:W-:Y:S01]  /*29b0*/  VOTEU.ANY UR5, UPT, PT ;  /* 0x0000000000057886 */ /* 0x000fe200038e0100 */
[----:B------:R-:W2:Y:S01]  /*29c0*/  S2R R0, SR_LANEID ;  /* 0x0000000000007919 */ /* 0x000ea20000000000 */
[----:B------:R-:W-:-:S10]  /*29d0*/  UFLO.U32 UR5, UR5 ;  /* 0x00000005000572bd */ /* 0x000fd400080e0000 */
[----:B------:R-:W-:-:S06]  /*29e0*/  ULOP3.LUT UR4, URZ, UR4, URZ, 0x33, !UPT ;  /* 0x00000004ff047292 */ /* 0x000fcc000f8e33ff */
[----:B------:R-:W-:-:S04]  /*29f0*/  IMAD.U32 R2, RZ, RZ, UR4 ;  /* 0x00000004ff027e24 */ /* 0x000fc8000f8e00ff */
[----:B------:R-:W3:Y:S02]  /*2a00*/  REDUX UR7, R2 ;  /* 0x00000000020773c4 */ /* 0x000ee40000000000 */
[----:B------:R4:W-:Y:S01]  /*2a10*/  UTCATOMSWS.AND URZ, UR4 ;  /* 0x0000000400ff79e3 */ /* 0x0009e20008000000 */
[----:B--2---:R-:W-:Y:S01]  /*2a20*/  ISETP.EQ.U32.AND P0, PT, R0, UR5, PT ;  /* 0x0000000500007c0c */ /* 0x004fe2000bf02070 */
[----:B---3--:R-:W-:-:S12]  /*2a30*/  IMAD.U32 R0, RZ, RZ, UR7 ;  /* 0x00000007ff007e24 */ /* 0x008fd8000f8e00ff */
[----:B------:R4:W-:Y:S01]  /*2a40*/  @P0 ATOMS.AND RZ, [UR6], R0 ;  /* 0x00000000ffff098c */ /* 0x0009e2000a800006 */
[----:B------:R-:W-:Y:S05]  /*2a50*/  BRA `(.L_x_71) ;  /* 0x0000000000147947 */ /* 0x000fea0003800000 */
.L_x_73:
[----:B------:R-:W-:-:S07]  /*2a60*/  MOV R2, 0x2a80 ;  /* 0x00002a8000027802 */ /* 0x000fce0000000f00 */
[----:B-1----:R-:W-:Y:S05]  /*2a70*/  CALL.REL.NOINC `($__internal_0_$__cuda_sm10x_tcgen05_guardrail_trap_col_being_dealloced_not_returned_by_alloc) ;  /* 0x0000000000447944 */ /* 0x002fea0003c00000 */
[----:B------:R-:W-:Y:S05]  /*2a80*/  BRA `(.L_x_71) ;  /* 0x0000000000087947 */ /* 0x000fea0003800000 */
.L_x_72:
[----:B------:R-:W-:-:S07]  /*2a90*/  MOV R2, 0x2ab0 ;  /* 0x00002ab000027802 */ /* 0x000fce0000000f00 */
[----:B-1----:R-:W-:Y:S05]  /*2aa0*/  CALL.REL.NOINC `($__internal_2_$__cuda_sm10x_tcgen05_guardrail_trap_unallocated_columns_being_dealloced) ;  /* 0x0000000000507944 */ /* 0x002fea0003c00000 */
.L_x_71:
[----:B------:R-:W-:Y:S01]  /*2ab0*/  NOP ;  /* 0x0000000000007918 */ /* 0x000fe20000000000 */
[----:B----4-:R-:W-:Y:S05]  /*2ac0*/  EXIT ;  /* 0x000000000000794d */ /* 0x010fea0003800000 */
.L_x_58:
[----:B------:R-:W2:Y:S02]  /*2ad0*/  SYNCS.PHASECHK.TRANS64.TRYWAIT P0, [UR8+0x12000], RZ ;  /* 0x012000ffff0075a7 */ /* 0x000ea40008001108 */
[----:B--2---:R-:W-:Y:S05]  /*2ae0*/  @!P0 BRA `(.L_x_58) ;  /* 0xfffffffc00f88947 */ /* 0x004fea000383ffff */
[----:B------:R-:W-:Y:S05]  /*2af0*/  BRA `(.L_x_74) ;  /* 0xfffffff000307947 */ /* 0x000fea000383ffff */
.L_x_60:
[----:B------:R-:W2:Y:S02]  /*2b00*/  SYNCS.PHASECHK.TRANS64.TRYWAIT P1, [UR8+0x12020], RZ ;  /* 0x012020ffff0075a7 */ /* 0x000ea40008021108 */
[----:B--2---:R-:W-:Y:S05]  /*2b10*/  @!P1 BRA `(.L_x_60) ;  /* 0xfffffffc00f89947 */ /* 0x004fea000383ffff */
[----:B------:R-:W-:Y:S05]  /*2b20*/  BRA `(.L_x_75) ;  /* 0xfffffff000cc7947 */ /* 0x000fea000383ffff */
.L_x_61:
[----:B------:R-:W3:Y:S02]  /*2b30*/  SYNCS.PHASECHK.TRANS64.TRYWAIT P0, [UR28+0x12000], R2 ;  /* 0x01200002ff0075a7 */ /* 0x000ee4000800111c */
[----:B---3--:R-:W-:Y:S05]  /*2b40*/  @!P0 BRA `(.L_x_61) ;  /* 0xfffffffc00f88947 */ /* 0x008fea000383ffff */
[----:B------:R-:W-:Y:S05]  /*2b50*/  BRA `(.L_x_76) ;  /* 0xfffffff4004c7947 */ /* 0x000fea000383ffff */
.L_x_63:
[----:B------:R-:W3:Y:S02]  /*2b60*/  SYNCS.PHASECHK.TRANS64.TRYWAIT P0, [UR28+0x12020], R2 ;  /* 0x01202002ff0075a7 */ /* 0x000ee4000800111c */
[----:B---3--:R-:W-:Y:S05]  /*2b70*/  @!P0 BRA `(.L_x_63) ;  /* 0xfffffffc00f88947 */ /* 0x008fea000383ffff */
[----:B------:R-:W-:Y:S05]  /*2b80*/  BRA `(.L_x_77) ;  /* 0xfffffff400f47947 */ /* 0x000fea000383ffff */
        .weak           $__internal_0_$__cuda_sm10x_tcgen05_guardrail_trap_col_being_dealloced_not_returned_by_alloc
        .type           $__internal_0_$__cuda_sm10x_tcgen05_guardrail_trap_col_being_dealloced_not_returned_by_alloc,@function
        .size           $__internal_0_$__cuda_sm10x_tcgen05_guardrail_trap_col_being_dealloced_not_returned_by_alloc,($__internal_1_$__cuda_sm10x_tcgen05_guardrail_trap_phase_invalid_during_alloc - $__internal_0_$__cuda_sm10x_tcgen05_guardrail_trap_col_being_dealloced_not_returned_by_alloc)
$__internal_0_$__cuda_sm10x_tcgen05_guardrail_trap_col_being_dealloced_not_returned_by_alloc:
[----:B------:R-:W-:Y:S05]  /*2b90*/  BPT.TRAP 0x1 ;  /* 0x000000040000795c */ /* 0x000fea0000300000 */
[----:B------:R-:W-:-:S04]  /*2ba0*/  IMAD.MOV.U32 R3, RZ, RZ, 0x0 ;  /* 0x00000000ff037424 */ /* 0x000fc800078e00ff */
[----:B------:R-:W-:Y:S05]  /*2bb0*/  RET.REL.NODEC R2 `(gluon_tcgen05) ;  /* 0xffffffd402107950 */ /* 0x000fea0003c3ffff */
        .weak           $__internal_1_$__cuda_sm10x_tcgen05_guardrail_trap_phase_invalid_during_alloc
        .type           $__internal_1_$__cuda_sm10x_tcgen05_guardrail_trap_phase_invalid_during_alloc,@function
        .size           $__internal_1_$__cuda_sm10x_tcgen05_guardrail_trap_phase_invalid_during_alloc,($__internal_2_$__cuda_sm10x_tcgen05_guardrail_trap_unallocated_columns_being_dealloced - $__internal_1_$__cuda_sm10x_tcgen05_guardrail_trap_phase_invalid_during_alloc)
$__internal_1_$__cuda_sm10x_tcgen05_guardrail_trap_phase_invalid_during_alloc:
[----:B------:R-:W-:Y:S05]  /*2bc0*/  BPT.TRAP 0x1 ;  /* 0x000000040000795c */ /* 0x000fea0000300000 */
[----:B------:R-:W-:-:S04]  /*2bd0*/  IMAD.MOV.U32 R3, RZ, RZ, 0x0 ;  /* 0x00000000ff037424 */ /* 0x000fc800078e00ff */
[----:B------:R-:W-:Y:S05]  /*2be0*/  RET.REL.NODEC R2 `(gluon_tcgen05) ;  /* 0xffffffd402047950 */ /* 0x000fea0003c3ffff */
        .weak           $__internal_2_$__cuda_sm10x_tcgen05_guardrail_trap_unallocated_columns_being_dealloced
        .type           $__internal_2_$__cuda_sm10x_tcgen05_guardrail_trap_unallocated_columns_being_dealloced,@function
        .size           $__internal_2_$__cuda_sm10x_tcgen05_guardrail_trap_unallocated_columns_being_dealloced,(.L_x_81 - $__internal_2_$__cuda_sm10x_tcgen05_guardrail_trap_unallocated_columns_being_dealloced)
$__internal_2_$__cuda_sm10x_tcgen05_guardrail_trap_unallocated_columns_being_dealloced:
[----:B------:R-:W-:Y:S05]  /*2bf0*/  BPT.TRAP 0x1 ;  /* 0x000000040000795c */ /* 0x000fea0000300000 */
[----:B------:R-:W-:-:S04]  /*2c00*/  IMAD.MOV.U32 R3, RZ, RZ, 0x0 ;  /* 0x00000000ff037424 */ /* 0x000fc800078e00ff */
[----:B------:R-:W-:Y:S05]  /*2c10*/  RET.REL.NODEC R2 `(gluon_tcgen05) ;  /* 0xffffffd002f87950 */ /* 0x000fea0003c3ffff */
.L_x_78:
[----:B------:R-:W-:-:S00]  /*2c20*/  BRA `(.L_x_78) ;  /* 0xfffffffc00fc7947 */ /* 0x000fc0000383ffff */
[----:B------:R-:W-:-:S00]  /*2c30*/  NOP ;  /* 0x0000000000007918 */ /* 0x000fc00000000000 */
        /* <DEDUP_REMOVED lines=12> */
.L_x_81:


//--------------------- .nv.shared.gluon_tcgen05  --------------------------
	.section	.nv.shared.gluon_tcgen05,"aw",@nobits
	.sectionflags	@""
	.align	16
	.zero		1024


//--------------------- .nv.shared.reserved.0     --------------------------
	.section	.nv.shared.reserved.0,"aw",@nobits
	.align	8
	.weak		__nv_reservedSMEM_offset_0_alias
	.size		__nv_reservedSMEM_offset_0_alias, 0, 64
	.other		__nv_reservedSMEM_offset_0_alias,@"STO_CUDA_RESERVED_SHARED STV_DEFAULT"
__nv_reservedSMEM_offset_0_alias:
	.zero		0
.nv.shared.reserved.0:
	.zero		64
	.weak		__nv_reservedSMEM_allocation_phase
	.type		__nv_reservedSMEM_allocation_phase,@object
	.size		__nv_reservedSMEM_allocation_phase,(.L_0 - __nv_reservedSMEM_allocation_phase)
__nv_reservedSMEM_allocation_phase:
	.zero		1
.L_0:
	.zero		7
	.weak		__nv_reservedSMEM_devtool_atexit_pc
	.type		__nv_reservedSMEM_devtool_atexit_pc,@object
	.size		__nv_reservedSMEM_devtool_atexit_pc,(__nv_reservedSMEM_allocation_mask - __nv_reservedSMEM_devtool_atexit_pc)
__nv_reservedSMEM_devtool_atexit_pc:
	.zero		8
	.weak		__nv_reservedSMEM_allocation_mask
	.type		__nv_reservedSMEM_allocation_mask,@object
	.size		__nv_reservedSMEM_allocation_mask,(.L_2 - __nv_reservedSMEM_allocation_mask)
__nv_reservedSMEM_allocation_mask:
	.zero		4
.L_2:


//--------------------- .nv.constant0.gluon_tcgen05 --------------------------
	.section	.nv.constant0.gluon_tcgen05,"a",@progbits
	.sectionflags	@""
	.align	4
.nv.constant0.gluon_tcgen05:
	.zero		976


//--------------------- SYMBOLS --------------------------

	.type		.nv.reservedSmem.offset0,@object
	.size		.nv.reservedSmem.offset0,0x4
	.type		.nv.reservedSmem.cap,@object
	.size		.nv.reservedSmem.cap,0x4
